	.target	sm_90a

	.elftype	@"ET_EXEC"


//--------------------- .note.nv.tkinfo           --------------------------
	.section	.note.nv.tkinfo,"",@"SHT_NOTE"
	.sectionflags	@"SHF_NOTE_NV_TKINFO"
	.tkinfo
        /*0018*/ 	.word	0x00000002
        /*0030*/ 	.string	""
        /*0030*/ 	.string	"ptxas"
        /*0030*/ 	.string	"Cuda compilation tools, release 13.0, V13.0.88"
        /*0030*/ 	.string	"Build cuda_13.0.r13.0/compiler.36424714_0"
        /*0030*/ 	.string	"-arch sm_90a -m 64 "



//--------------------- .note.nv.cuinfo           --------------------------
	.section	.note.nv.cuinfo,"",@"SHT_NOTE"
	.sectionflags	@"SHF_NOTE_NV_CUINFO"
        /*0018*/ 	.short	0x0002
        /*001a*/ 	.short	0x005a
        /*001c*/ 	.short	0x0082
	.zero		2


//--------------------- .nv.info                  --------------------------
	.section	.nv.info,"",@"SHT_CUDA_INFO"
	.align	4


	//----- nvinfo : EIATTR_REGCOUNT
	.align		4
        /*0000*/ 	.byte	0x04, 0x2f
        /*0002*/ 	.short	(.L_15 - .L_14)
	.align		4
.L_14:
        /*0004*/ 	.word	index@(_ZN7cutlass13device_kernelINS_4gemm6kernel13GemmUniversalIN4cute5tupleIJiiiiEEENS1_10collective13CollectiveMmaINS1_34MainloopSm90TmaGmmaWarpSpecializedILi11ENS5_IJNS4_1CILi2EEENSA_ILi1EEESC_EEENS1_35KernelTmaWarpSpecializedCooperativeEEENS5_IJNSA_ILi384EEENSA_ILi256EEENSA_ILi32EEEEEEaNS5_IJlSC_lEEEaSK_NS4_8TiledMMAINS4_8MMA_AtomIJNS4_4SM904GMMA27MMA_64x256x32_S32S8S8_SS_TNEEEENS4_6LayoutISD_NS5_IJSC_NSA_ILi0EEESS_EEEEENS5_IJNS4_10UnderscoreESV_SV_EEEEENS4_13SM90_TMA_LOADENS4_14ComposedLayoutINS4_7SwizzleILi1ELi4ELi3EEENS4_18smem_ptr_flag_bitsILi8EEENSR_INS5_IJNSA_ILi8EEESI_EEENS5_IJSI_SC_EEEEEEEvNS4_8identityENS4_23SM90_TMA_LOAD_MULTICASTES18_vS19_EENS_8epilogue10collective6detail29Sm90TmaWarpSpecializedAdapterINS1D_15DefaultEpilogueIaSK_SK_NS1C_6thread17LinearCombinationIaLi1EiiLNS1H_9ScaleType4KindE0ELNS_15FloatRoundStyleE2EaEENS1_15EpilogueDefaultEEEEEvvEEEEvNT_6ParamsE)
        /*0008*/ 	.word	0x000000a8


	//----- nvinfo : EIATTR_FRAME_SIZE
	.align		4
.L_15:
        /*000c*/ 	.byte	0x04, 0x11
        /*000e*/ 	.short	(.L_17 - .L_16)
	.align		4
.L_16:
        /*0010*/ 	.word	index@(_ZN7cutlass13device_kernelINS_4gemm6kernel13GemmUniversalIN4cute5tupleIJiiiiEEENS1_10collective13CollectiveMmaINS1_34MainloopSm90TmaGmmaWarpSpecializedILi11ENS5_IJNS4_1CILi2EEENSA_ILi1EEESC_EEENS1_35KernelTmaWarpSpecializedCooperativeEEENS5_IJNSA_ILi384EEENSA_ILi256EEENSA_ILi32EEEEEEaNS5_IJlSC_lEEEaSK_NS4_8TiledMMAINS4_8MMA_AtomIJNS4_4SM904GMMA27MMA_64x256x32_S32S8S8_SS_TNEEEENS4_6LayoutISD_NS5_IJSC_NSA_ILi0EEESS_EEEEENS5_IJNS4_10UnderscoreESV_SV_EEEEENS4_13SM90_TMA_LOADENS4_14ComposedLayoutINS4_7SwizzleILi1ELi4ELi3EEENS4_18smem_ptr_flag_bitsILi8EEENSR_INS5_IJNSA_ILi8EEESI_EEENS5_IJSI_SC_EEEEEEEvNS4_8identityENS4_23SM90_TMA_LOAD_MULTICASTES18_vS19_EENS_8epilogue10collective6detail29Sm90TmaWarpSpecializedAdapterINS1D_15DefaultEpilogueIaSK_SK_NS1C_6thread17LinearCombinationIaLi1EiiLNS1H_9ScaleType4KindE0ELNS_15FloatRoundStyleE2EaEENS1_15EpilogueDefaultEEEEEvvEEEEvNT_6ParamsE)
        /*0014*/ 	.word	0x000006c8


	//----- nvinfo : EIATTR_MIN_STACK_SIZE
	.align		4
.L_17:
        /*0018*/ 	.byte	0x04, 0x12
        /*001a*/ 	.short	(.L_19 - .L_18)
	.align		4
.L_18:
        /*001c*/ 	.word	index@(_ZN7cutlass13device_kernelINS_4gemm6kernel13GemmUniversalIN4cute5tupleIJiiiiEEENS1_10collective13CollectiveMmaINS1_34MainloopSm90TmaGmmaWarpSpecializedILi11ENS5_IJNS4_1CILi2EEENSA_ILi1EEESC_EEENS1_35KernelTmaWarpSpecializedCooperativeEEENS5_IJNSA_ILi384EEENSA_ILi256EEENSA_ILi32EEEEEEaNS5_IJlSC_lEEEaSK_NS4_8TiledMMAINS4_8MMA_AtomIJNS4_4SM904GMMA27MMA_64x256x32_S32S8S8_SS_TNEEEENS4_6LayoutISD_NS5_IJSC_NSA_ILi0EEESS_EEEEENS5_IJNS4_10UnderscoreESV_SV_EEEEENS4_13SM90_TMA_LOADENS4_14ComposedLayoutINS4_7SwizzleILi1ELi4ELi3EEENS4_18smem_ptr_flag_bitsILi8EEENSR_INS5_IJNSA_ILi8EEESI_EEENS5_IJSI_SC_EEEEEEEvNS4_8identityENS4_23SM90_TMA_LOAD_MULTICASTES18_vS19_EENS_8epilogue10collective6detail29Sm90TmaWarpSpecializedAdapterINS1D_15DefaultEpilogueIaSK_SK_NS1C_6thread17LinearCombinationIaLi1EiiLNS1H_9ScaleType4KindE0ELNS_15FloatRoundStyleE2EaEENS1_15EpilogueDefaultEEEEEvvEEEEvNT_6ParamsE)
        /*0020*/ 	.word	0x000006c8
.L_19:


//--------------------- .nv.compat                --------------------------
	.section	.nv.compat,"",@"SHT_CUDA_COMPAT_INFO"
	.align	4
        /*0000*/ 	.byte	0x02, 0x09, 0x01, 0x00, 0x02, 0x02, 0x04, 0x00, 0x02, 0x05, 0x05, 0x00, 0x03, 0x07, 0x01, 0x01
        /*0010*/ 	.byte	0x02, 0x03, 0x01, 0x00, 0x02, 0x06, 0x01, 0x00, 0x04, 0x0b, 0x08, 0x00, 0x00, 0x00, 0x00, 0x00
        /*0020*/ 	.byte	0x00, 0x00, 0x00, 0x00


//--------------------- .nv.info._ZN7cutlass13device_kernelINS_4gemm6kernel13GemmUniversalIN4cute5tupleIJiiiiEEENS1_10collective13CollectiveMmaINS1_34MainloopSm90TmaGmmaWarpSpecializedILi11ENS5_IJNS4_1CILi2EEENSA_ILi1EEESC_EEENS1_35KernelTmaWarpSpecializedCooperativeEEENS5_IJNSA_ILi384EEENSA_ILi256EEENSA_ILi32EEEEEEaNS5_IJlSC_lEEEaSK_NS4_8TiledMMAINS4_8MMA_AtomIJNS4_4SM904GMMA27MMA_64x256x32_S32S8S8_SS_TNEEEENS4_6LayoutISD_NS5_IJSC_NSA_ILi0EEESS_EEEEENS5_IJNS4_10UnderscoreESV_SV_EEEEENS4_13SM90_TMA_LOADENS4_14ComposedLayoutINS4_7SwizzleILi1ELi4ELi3EEENS4_18smem_ptr_flag_bitsILi8EEENSR_INS5_IJNSA_ILi8EEESI_EEENS5_IJSI_SC_EEEEEEEvNS4_8identityENS4_23SM90_TMA_LOAD_MULTICASTES18_vS19_EENS_8epilogue10collective6detail29Sm90TmaWarpSpecializedAdapterINS1D_15DefaultEpilogueIaSK_SK_NS1C_6thread17LinearCombinationIaLi1EiiLNS1H_9ScaleType4KindE0ELNS_15FloatRoundStyleE2EaEENS1_15EpilogueDefaultEEEEEvvEEEEvNT_6ParamsE --------------------------
	.section	.nv.info._ZN7cutlass13device_kernelINS_4gemm6kernel13GemmUniversalIN4cute5tupleIJiiiiEEENS1_10collective13CollectiveMmaINS1_34MainloopSm90TmaGmmaWarpSpecializedILi11ENS5_IJNS4_1CILi2EEENSA_ILi1EEESC_EEENS1_35KernelTmaWarpSpecializedCooperativeEEENS5_IJNSA_ILi384EEENSA_ILi256EEENSA_ILi32EEEEEEaNS5_IJlSC_lEEEaSK_NS4_8TiledMMAINS4_8MMA_AtomIJNS4_4SM904GMMA27MMA_64x256x32_S32S8S8_SS_TNEEEENS4_6LayoutISD_NS5_IJSC_NSA_ILi0EEESS_EEEEENS5_IJNS4_10UnderscoreESV_SV_EEEEENS4_13SM90_TMA_LOADENS4_14ComposedLayoutINS4_7SwizzleILi1ELi4ELi3EEENS4_18smem_ptr_flag_bitsILi8EEENSR_INS5_IJNSA_ILi8EEESI_EEENS5_IJSI_SC_EEEEEEEvNS4_8identityENS4_23SM90_TMA_LOAD_MULTICASTES18_vS19_EENS_8epilogue10collective6detail29Sm90TmaWarpSpecializedAdapterINS1D_15DefaultEpilogueIaSK_SK_NS1C_6thread17LinearCombinationIaLi1EiiLNS1H_9ScaleType4KindE0ELNS_15FloatRoundStyleE2EaEENS1_15EpilogueDefaultEEEEEvvEEEEvNT_6ParamsE,"",@"SHT_CUDA_INFO"
	.sectionflags	@""
	.align	4


	//----- nvinfo : EIATTR_CUDA_API_VERSION
	.align		4
        /*0000*/ 	.byte	0x04, 0x37
        /*0002*/ 	.short	(.L_21 - .L_20)
.L_20:
        /*0004*/ 	.word	0x00000082


	//----- nvinfo : EIATTR_KPARAM_INFO
	.align		4
.L_21:
        /*0008*/ 	.byte	0x04, 0x17
        /*000a*/ 	.short	(.L_23 - .L_22)
.L_22:
        /*000c*/ 	.word	0x00000000
        /*0010*/ 	.short	0x0000
        /*0012*/ 	.short	0x0070
        /*0014*/ 	.byte	0x00, 0xf0, 0x01, 0x10


	//----- nvinfo : EIATTR_SPARSE_MMA_MASK
	.align		4
.L_23:
        /*0018*/ 	.byte	0x03, 0x50
        /*001a*/ 	.short	0x0000


	//----- nvinfo : EIATTR_MAXREG_COUNT
	.align		4
        /*001c*/ 	.byte	0x03, 0x1b
        /*001e*/ 	.short	0x00a8


	//----- nvinfo : EIATTR_NUM_BARRIERS
	.align		4
        /*0020*/ 	.byte	0x02, 0x4c
        /*0022*/ 	.byte	0x01
	.zero		1


	//----- nvinfo : EIATTR_EXTERNS
	.align		4
        /*0024*/ 	.byte	0x04, 0x0f
        /*0026*/ 	.short	(.L_25 - .L_24)


	//   ....[0]....
	.align		4
.L_24:
        /*0028*/ 	.word	index@(__assertfail)


	//----- nvinfo : EIATTR_ANNOTATIONS
	.align		4
.L_25:
        /*002c*/ 	.byte	0x04, 0x55
        /*002e*/ 	.short	(.L_27 - .L_26)


	//   ....[0]....
.L_26:
        /*0030*/ 	.word	0x00000001
        /*0034*/ 	.byte	0x00, 0x0b, 0x00, 0x00, 0x01, 0x00, 0x00, 0x00, 0x20, 0x0b, 0x00, 0x00, 0x01, 0x00, 0x00, 0x00
        /* <DEDUP_REMOVED lines=540> */
        /*2204*/ 	.byte	0xd0, 0xd3, 0x01, 0x00, 0x01, 0x00, 0x00, 0x00, 0xf0, 0xd3, 0x01, 0x00


	//----- nvinfo : EIATTR_MERCURY_ISA_VERSION
	.align		4
.L_27:
        /*2210*/ 	.byte	0x03, 0x5f
        /*2212*/ 	.short	0x0101


	//----- nvinfo : EIATTR_INT_WARP_WIDE_INSTR_OFFSETS
	.align		4
        /*2214*/ 	.byte	0x04, 0x31
        /*2216*/ 	.short	(.L_29 - .L_28)


	//   ....[0]....
.L_28:
        /*2218*/ 	.word	0x00000690


	//   ....[1]....
        /*221c*/ 	.word	0x000006a0


	//   ....[2]....
        /*2220*/ 	.word	0x00000810


	//----- nvinfo : EIATTR_COOP_GROUP_MASK_REGIDS
	.align		4
.L_29:
        /*2224*/ 	.byte	0x04, 0x29
        /*2226*/ 	.short	(.L_31 - .L_30)


	//   ....[0]....
.L_30:
        /*2228*/ 	.word	0xffffffff


	//   ....[1]....
        /*222c*/ 	.word	0xffffffff


	//   ....[2]....
        /*2230*/ 	.word	0xffffffff


	//   ....[3]....
        /*2234*/ 	.word	0xffffffff


	//   ....[4]....
        /*2238*/ 	.word	0xffffffff


	//   ....[5]....
        /*223c*/ 	.word	0xffffffff


	//----- nvinfo : EIATTR_COOP_GROUP_INSTR_OFFSETS
	.align		4
.L_31:
        /*2240*/ 	.byte	0x04, 0x28
        /*2242*/ 	.short	(.L_33 - .L_32)


	//   ....[0]....
.L_32:
        /*2244*/ 	.word	0x00000070


	//   ....[1]....
        /*2248*/ 	.word	0x00000080


	//   ....[2]....
        /*224c*/ 	.word	0x000001a0


	//   ....[3]....
        /*2250*/ 	.word	0x000004e0


	//   ....[4]....
        /*2254*/ 	.word	0x00000950


	//   ....[5]....
        /*2258*/ 	.word	0x00001570


	//----- nvinfo : EIATTR_REG_RECONFIG
	.align		4
.L_33:
        /*225c*/ 	.byte	0x01, 0x54
	.zero		2


	//----- nvinfo : EIATTR_SYSCALL_OFFSETS
	.align		4
        /*2260*/ 	.byte	0x04, 0x46
        /*2262*/ 	.short	(.L_35 - .L_34)


	//   ....[0]....
.L_34:
        /*2264*/ 	.word	0x00001720


	//----- nvinfo : EIATTR_MBARRIER_INSTR_OFFSETS
	.align		4
.L_35:
        /*2268*/ 	.byte	0x04, 0x39
        /*226a*/ 	.short	(.L_37 - .L_36)


	//   ....[0]....
.L_36:
        /*226c*/ 	.word	0x00000340
        /*2270*/ 	.word	0x000000ff
        /*2274*/ 	.word	0x00000000
        /*2278*/ 	.short	0x0100
        /*227a*/ 	.byte	0x08
	.zero		1


	//   ....[1]....
        /*227c*/ 	.word	0x00000350
        /*2280*/ 	.word	0x000000ff
        /*2284*/ 	.word	0x00000058
        /*2288*/ 	.short	0x0100
        /*228a*/ 	.byte	0x08
	.zero		1


	//   ....[2]....
        /*228c*/ 	.word	0x00000360
        /*2290*/ 	.word	0x000000ff
        /*2294*/ 	.word	0x00000008
        /*2298*/ 	.short	0x0100
        /*229a*/ 	.byte	0x08
	.zero		1


	//   ....[3]....
        /*229c*/ 	.word	0x00000370
        /*22a0*/ 	.word	0x000000ff
        /*22a4*/ 	.word	0x00000060
        /*22a8*/ 	.short	0x0100
        /*22aa*/ 	.byte	0x08
	.zero		1


	//   ....[4]....
        /*22ac*/ 	.word	0x00000380
        /*22b0*/ 	.word	0x000000ff
        /*22b4*/ 	.word	0x00000010
        /*22b8*/ 	.short	0x0100
        /*22ba*/ 	.byte	0x08
	.zero		1


	//   ....[5]....
        /*22bc*/ 	.word	0x00000390
        /*22c0*/ 	.word	0x000000ff
        /*22c4*/ 	.word	0x00000068
        /*22c8*/ 	.short	0x0100
        /*22ca*/ 	.byte	0x08
	.zero		1


	//   ....[6]....
        /*22cc*/ 	.word	0x000003a0
        /*22d0*/ 	.word	0x000000ff
        /*22d4*/ 	.word	0x00000018
        /*22d8*/ 	.short	0x0100
        /*22da*/ 	.byte	0x08
	.zero		1


	//   ....[7]....
        /*22dc*/ 	.word	0x000003b0
        /*22e0*/ 	.word	0x000000ff
        /*22e4*/ 	.word	0x00000070
        /*22e8*/ 	.short	0x0100
        /*22ea*/ 	.byte	0x08
	.zero		1


	//   ....[8]....
        /*22ec*/ 	.word	0x000003c0
        /*22f0*/ 	.word	0x000000ff
        /*22f4*/ 	.word	0x00000020
        /*22f8*/ 	.short	0x0100
        /*22fa*/ 	.byte	0x08
	.zero		1


	//   ....[9]....
        /*22fc*/ 	.word	0x000003d0
        /*2300*/ 	.word	0x000000ff
        /*2304*/ 	.word	0x00000078
        /*2308*/ 	.short	0x0100
        /*230a*/ 	.byte	0x08
	.zero		1


	//   ....[10]....
        /*230c*/ 	.word	0x000003e0
        /*2310*/ 	.word	0x000000ff
        /*2314*/ 	.word	0x00000028
        /*2318*/ 	.short	0x0100
        /*231a*/ 	.byte	0x08
	.zero		1


	//   ....[11]....
        /*231c*/ 	.word	0x000003f0
        /*2320*/ 	.word	0x000000ff
        /*2324*/ 	.word	0x00000080
        /*2328*/ 	.short	0x0100
        /*232a*/ 	.byte	0x08
	.zero		1


	//   ....[12]....
        /*232c*/ 	.word	0x00000400
        /*2330*/ 	.word	0x000000ff
        /*2334*/ 	.word	0x00000030
        /*2338*/ 	.short	0x0100
        /*233a*/ 	.byte	0x08
	.zero		1


	//   ....[13]....
        /*233c*/ 	.word	0x00000410
        /*2340*/ 	.word	0x000000ff
        /*2344*/ 	.word	0x00000088
        /*2348*/ 	.short	0x0100
        /*234a*/ 	.byte	0x08
	.zero		1


	//   ....[14]....
        /*234c*/ 	.word	0x00000420
        /*2350*/ 	.word	0x000000ff
        /*2354*/ 	.word	0x00000038
        /*2358*/ 	.short	0x0100
        /*235a*/ 	.byte	0x08
	.zero		1


	//   ....[15]....
        /*235c*/ 	.word	0x00000430
        /*2360*/ 	.word	0x000000ff
        /*2364*/ 	.word	0x00000090
        /*2368*/ 	.short	0x0100
        /*236a*/ 	.byte	0x08
	.zero		1


	//   ....[16]....
        /*236c*/ 	.word	0x00000440
        /*2370*/ 	.word	0x000000ff
        /*2374*/ 	.word	0x00000040
        /*2378*/ 	.short	0x0100
        /*237a*/ 	.byte	0x08
	.zero		1


	//   ....[17]....
        /*237c*/ 	.word	0x00000450
        /*2380*/ 	.word	0x000000ff
        /*2384*/ 	.word	0x00000098
        /*2388*/ 	.short	0x0100
        /*238a*/ 	.byte	0x08
	.zero		1


	//   ....[18]....
        /*238c*/ 	.word	0x00000460
        /*2390*/ 	.word	0x000000ff
        /*2394*/ 	.word	0x00000048
        /*2398*/ 	.short	0x0100
        /*239a*/ 	.byte	0x08
	.zero		1


	//   ....[19]....
        /*239c*/ 	.word	0x00000470
        /*23a0*/ 	.word	0x000000ff
        /*23a4*/ 	.word	0x000000a0
        /*23a8*/ 	.short	0x0100
        /*23aa*/ 	.byte	0x08
	.zero		1


	//   ....[20]....
        /*23ac*/ 	.word	0x00000480
        /*23b0*/ 	.word	0x000000ff
        /*23b4*/ 	.word	0x00000050
        /*23b8*/ 	.short	0x0100
        /*23ba*/ 	.byte	0x08
	.zero		1


	//   ....[21]....
        /*23bc*/ 	.word	0x00000490
        /*23c0*/ 	.word	0x000000ff
        /*23c4*/ 	.word	0x000000a8
        /*23c8*/ 	.short	0x0100
        /*23ca*/ 	.byte	0x08
	.zero		1


	//   ....[22]....
        /*23cc*/ 	.word	0x00000880
        /*23d0*/ 	.word	0x000000ff
        /*23d4*/ 	.word	0x000000c0
        /*23d8*/ 	.short	0x0100
        /*23da*/ 	.byte	0x06
	.zero		1


	//   ....[23]....
        /*23dc*/ 	.word	0x000008c0
        /*23e0*/ 	.word	0x000000ff
        /*23e4*/ 	.word	0x000000c8
        /*23e8*/ 	.short	0x0100
        /*23ea*/ 	.byte	0x06
	.zero		1


	//   ....[24]....
        /*23ec*/ 	.word	0x000017c0
        /*23f0*/ 	.word	0x00000003
        /*23f4*/ 	.word	0x00000000
        /*23f8*/ 	.short	0x010a
        /*23fa*/ 	.byte	0x3f
	.zero		1


	//   ....[25]....
        /*23fc*/ 	.word	0x00001800
        /*2400*/ 	.word	0x00000003
        /*2404*/ 	.word	0x00000000
        /*2408*/ 	.short	0x010a
        /*240a*/ 	.byte	0x3f
	.zero		1


	//   ....[26]....
        /*240c*/ 	.word	0x000022e0
        /*2410*/ 	.word	0x000000ff
        /*2414*/ 	.word	0x00000000
        /*2418*/ 	.short	0x010a
        /*241a*/ 	.byte	0x04
	.zero		1


	//   ....[27]....
        /*241c*/ 	.word	0x00002320
        /*2420*/ 	.word	0x000000ff
        /*2424*/ 	.word	0x00000000
        /*2428*/ 	.short	0x010a
        /*242a*/ 	.byte	0x04
	.zero		1


	//   ....[28]....
        /*242c*/ 	.word	0x00003fd0
        /*2430*/ 	.word	0x00000004
        /*2434*/ 	.word	0x00000000
        /*2438*/ 	.short	0x0101
        /*243a*/ 	.byte	0x3f
	.zero		1


	//   ....[29]....
        /*243c*/ 	.word	0x00004210
        /*2440*/ 	.word	0x00000000
        /*2444*/ 	.word	0x00000000
        /*2448*/ 	.short	0x0101
        /*244a*/ 	.byte	0x3f
	.zero		1


	//   ....[30]....
        /*244c*/ 	.word	0x0001cf60
        /*2450*/ 	.word	0x0000000f
        /*2454*/ 	.word	0x00000058
        /*2458*/ 	.short	0x010a
        /*245a*/ 	.byte	0x3f
	.zero		1


	//   ....[31]....
        /*245c*/ 	.word	0x0001d300
        /*2460*/ 	.word	0x00000002
        /*2464*/ 	.word	0x000000c8
        /*2468*/ 	.short	0x0101
        /*246a*/ 	.byte	0x3f
	.zero		1


	//   ....[32]....
        /*246c*/ 	.word	0x0001db00
        /*2470*/ 	.word	0x00000005
        /*2474*/ 	.word	0x00000000
        /*2478*/ 	.short	0x010a
        /*247a*/ 	.byte	0x3f
	.zero		1


	//   ....[33]....
        /*247c*/ 	.word	0x0001db90
        /*2480*/ 	.word	0x00000007
        /*2484*/ 	.word	0x00000000
        /*2488*/ 	.short	0x010a
        /*248a*/ 	.byte	0x3f
	.zero		1


	//   ....[34]....
        /*248c*/ 	.word	0x0001dc20
        /*2490*/ 	.word	0x00000007
        /*2494*/ 	.word	0x00000000
        /*2498*/ 	.short	0x010a
        /*249a*/ 	.byte	0x3f
	.zero		1


	//   ....[35]....
        /*249c*/ 	.word	0x0001dcb0
        /*24a0*/ 	.word	0x00000007
        /*24a4*/ 	.word	0x00000000
        /*24a8*/ 	.short	0x010a
        /*24aa*/ 	.byte	0x3f
	.zero		1


	//   ....[36]....
        /*24ac*/ 	.word	0x0001dd40
        /*24b0*/ 	.word	0x00000007
        /*24b4*/ 	.word	0x00000000
        /*24b8*/ 	.short	0x010a
        /*24ba*/ 	.byte	0x3f
	.zero		1


	//   ....[37]....
        /*24bc*/ 	.word	0x0001ddd0
        /*24c0*/ 	.word	0x00000007
        /*24c4*/ 	.word	0x00000000
        /*24c8*/ 	.short	0x010a
        /*24ca*/ 	.byte	0x3f
	.zero		1


	//   ....[38]....
        /*24cc*/ 	.word	0x0001de60
        /*24d0*/ 	.word	0x00000007
        /*24d4*/ 	.word	0x00000000
        /*24d8*/ 	.short	0x010a
        /*24da*/ 	.byte	0x3f
	.zero		1


	//   ....[39]....
        /*24dc*/ 	.word	0x0001def0
        /*24e0*/ 	.word	0x00000007
        /*24e4*/ 	.word	0x00000000
        /*24e8*/ 	.short	0x010a
        /*24ea*/ 	.byte	0x3f
	.zero		1


	//   ....[40]....
        /*24ec*/ 	.word	0x0001df80
        /*24f0*/ 	.word	0x00000007
        /*24f4*/ 	.word	0x00000000
        /*24f8*/ 	.short	0x010a
        /*24fa*/ 	.byte	0x3f
	.zero		1


	//   ....[41]....
        /*24fc*/ 	.word	0x0001e010
        /*2500*/ 	.word	0x00000007
        /*2504*/ 	.word	0x00000000
        /*2508*/ 	.short	0x010a
        /*250a*/ 	.byte	0x3f
	.zero		1


	//   ....[42]....
        /*250c*/ 	.word	0x0001e0a0
        /*2510*/ 	.word	0x00000003
        /*2514*/ 	.word	0x00000000
        /*2518*/ 	.short	0x010a
        /*251a*/ 	.byte	0x3f
	.zero		1


	//   ....[43]....
        /*251c*/ 	.word	0x0001e100
        /*2520*/ 	.word	0x00000003
        /*2524*/ 	.word	0x00000000
        /*2528*/ 	.short	0x010a
        /*252a*/ 	.byte	0x3f
	.zero		1


	//   ....[44]....
        /*252c*/ 	.word	0x0001e160
        /*2530*/ 	.word	0x00000005
        /*2534*/ 	.word	0x00000000
        /*2538*/ 	.short	0x010a
        /*253a*/ 	.byte	0x3f
	.zero		1


	//   ....[45]....
        /*253c*/ 	.word	0x0001e230
        /*2540*/ 	.word	0x0000000f
        /*2544*/ 	.word	0x00000058
        /*2548*/ 	.short	0x010a
        /*254a*/ 	.byte	0x3f
	.zero		1


	//   ....[46]....
        /*254c*/ 	.word	0x0001e300
        /*2550*/ 	.word	0x00000005
        /*2554*/ 	.word	0x00000000
        /*2558*/ 	.short	0x010a
        /*255a*/ 	.byte	0x3f
	.zero		1


	//   ....[47]....
        /*255c*/ 	.word	0x0001e350
        /*2560*/ 	.word	0x00000007
        /*2564*/ 	.word	0x00000000
        /*2568*/ 	.short	0x010a
        /*256a*/ 	.byte	0x3f
	.zero		1


	//   ....[48]....
        /*256c*/ 	.word	0x0001e3a0
        /*2570*/ 	.word	0x00000007
        /*2574*/ 	.word	0x00000000
        /*2578*/ 	.short	0x010a
        /*257a*/ 	.byte	0x3f
	.zero		1


	//   ....[49]....
        /*257c*/ 	.word	0x0001e3f0
        /*2580*/ 	.word	0x00000007
        /*2584*/ 	.word	0x00000000
        /*2588*/ 	.short	0x010a
        /*258a*/ 	.byte	0x3f
	.zero		1


	//   ....[50]....
        /*258c*/ 	.word	0x0001e440
        /*2590*/ 	.word	0x00000007
        /*2594*/ 	.word	0x00000000
        /*2598*/ 	.short	0x010a
        /*259a*/ 	.byte	0x3f
	.zero		1


	//   ....[51]....
        /*259c*/ 	.word	0x0001e490
        /*25a0*/ 	.word	0x00000007
        /*25a4*/ 	.word	0x00000000
        /*25a8*/ 	.short	0x010a
        /*25aa*/ 	.byte	0x3f
	.zero		1


	//   ....[52]....
        /*25ac*/ 	.word	0x0001e4e0
        /*25b0*/ 	.word	0x00000007
        /*25b4*/ 	.word	0x00000000
        /*25b8*/ 	.short	0x010a
        /*25ba*/ 	.byte	0x3f
	.zero		1


	//   ....[53]....
        /*25bc*/ 	.word	0x0001e530
        /*25c0*/ 	.word	0x00000007
        /*25c4*/ 	.word	0x00000000
        /*25c8*/ 	.short	0x010a
        /*25ca*/ 	.byte	0x3f
	.zero		1


	//   ....[54]....
        /*25cc*/ 	.word	0x0001e580
        /*25d0*/ 	.word	0x00000007
        /*25d4*/ 	.word	0x00000000
        /*25d8*/ 	.short	0x010a
        /*25da*/ 	.byte	0x3f
	.zero		1


	//   ....[55]....
        /*25dc*/ 	.word	0x0001e5d0
        /*25e0*/ 	.word	0x00000007
        /*25e4*/ 	.word	0x00000000
        /*25e8*/ 	.short	0x010a
        /*25ea*/ 	.byte	0x3f
	.zero		1


	//----- nvinfo : EIATTR_NUM_MBARRIERS
	.align		4
.L_37:
        /*25ec*/ 	.byte	0x03, 0x38
        /*25ee*/ 	.short	0x0018


	//----- nvinfo : EIATTR_EXIT_INSTR_OFFSETS
	.align		4
        /*25f0*/ 	.byte	0x04, 0x1c
        /*25f2*/ 	.short	(.L_39 - .L_38)


	//   ....[0]....
.L_38:
        /*25f4*/ 	.word	0x00000bb0


	//   ....[1]....
        /*25f8*/ 	.word	0x00001440


	//   ....[2]....
        /*25fc*/ 	.word	0x0001c5c0


	//   ....[3]....
        /*2600*/ 	.word	0x0001cbe0


	//   ....[4]....
        /*2604*/ 	.word	0x0001e0f0


	//----- nvinfo : EIATTR_MAX_THREADS
	.align		4
.L_39:
        /*2608*/ 	.byte	0x04, 0x05
        /*260a*/ 	.short	(.L_41 - .L_40)
.L_40:
        /*260c*/ 	.word	0x00000180
        /*2610*/ 	.word	0x00000001
        /*2614*/ 	.word	0x00000001


	//----- nvinfo : EIATTR_CRS_STACK_SIZE
	.align		4
.L_41:
        /*2618*/ 	.byte	0x04, 0x1e
        /*261a*/ 	.short	(.L_43 - .L_42)
.L_42:
        /*261c*/ 	.word	0x00000000


	//----- nvinfo : EIATTR_CBANK_PARAM_SIZE
	.align		4
.L_43:
        /*2620*/ 	.byte	0x03, 0x19
        /*2622*/ 	.short	0x0470


	//----- nvinfo : EIATTR_PARAM_CBANK
	.align		4
        /*2624*/ 	.byte	0x04, 0x0a
        /*2626*/ 	.short	(.L_45 - .L_44)
	.align		4
.L_44:
        /*2628*/ 	.word	index@(.nv.constant0._ZN7cutlass13device_kernelINS_4gemm6kernel13GemmUniversalIN4cute5tupleIJiiiiEEENS1_10collective13CollectiveMmaINS1_34MainloopSm90TmaGmmaWarpSpecializedILi11ENS5_IJNS4_1CILi2EEENSA_ILi1EEESC_EEENS1_35KernelTmaWarpSpecializedCooperativeEEENS5_IJNSA_ILi384EEENSA_ILi256EEENSA_ILi32EEEEEEaNS5_IJlSC_lEEEaSK_NS4_8TiledMMAINS4_8MMA_AtomIJNS4_4SM904GMMA27MMA_64x256x32_S32S8S8_SS_TNEEEENS4_6LayoutISD_NS5_IJSC_NSA_ILi0EEESS_EEEEENS5_IJNS4_10UnderscoreESV_SV_EEEEENS4_13SM90_TMA_LOADENS4_14ComposedLayoutINS4_7SwizzleILi1ELi4ELi3EEENS4_18smem_ptr_flag_bitsILi8EEENSR_INS5_IJNSA_ILi8EEESI_EEENS5_IJSI_SC_EEEEEEEvNS4_8identityENS4_23SM90_TMA_LOAD_MULTICASTES18_vS19_EENS_8epilogue10collective6detail29Sm90TmaWarpSpecializedAdapterINS1D_15DefaultEpilogueIaSK_SK_NS1C_6thread17LinearCombinationIaLi1EiiLNS1H_9ScaleType4KindE0ELNS_15FloatRoundStyleE2EaEENS1_15EpilogueDefaultEEEEEvvEEEEvNT_6ParamsE)
        /*262c*/ 	.short	0x0210
        /*262e*/ 	.short	0x0470


	//----- nvinfo : EIATTR_SW_WAR
	.align		4
.L_45:
        /*2630*/ 	.byte	0x04, 0x36
        /*2632*/ 	.short	(.L_47 - .L_46)
.L_46:
        /*2634*/ 	.word	0x00000008
.L_47:


//--------------------- .nv.callgraph             --------------------------
	.section	.nv.callgraph,"",@"SHT_CUDA_CALLGRAPH"
	.align	4
	.sectionentsize	8
	.align		4
        /*0000*/ 	.word	0x00000000
	.align		4
        /*0004*/ 	.word	0xffffffff
	.align		4
        /*0008*/ 	.word	index@(_ZN7cutlass13device_kernelINS_4gemm6kernel13GemmUniversalIN4cute5tupleIJiiiiEEENS1_10collective13CollectiveMmaINS1_34MainloopSm90TmaGmmaWarpSpecializedILi11ENS5_IJNS4_1CILi2EEENSA_ILi1EEESC_EEENS1_35KernelTmaWarpSpecializedCooperativeEEENS5_IJNSA_ILi384EEENSA_ILi256EEENSA_ILi32EEEEEEaNS5_IJlSC_lEEEaSK_NS4_8TiledMMAINS4_8MMA_AtomIJNS4_4SM904GMMA27MMA_64x256x32_S32S8S8_SS_TNEEEENS4_6LayoutISD_NS5_IJSC_NSA_ILi0EEESS_EEEEENS5_IJNS4_10UnderscoreESV_SV_EEEEENS4_13SM90_TMA_LOADENS4_14ComposedLayoutINS4_7SwizzleILi1ELi4ELi3EEENS4_18smem_ptr_flag_bitsILi8EEENSR_INS5_IJNSA_ILi8EEESI_EEENS5_IJSI_SC_EEEEEEEvNS4_8identityENS4_23SM90_TMA_LOAD_MULTICASTES18_vS19_EENS_8epilogue10collective6detail29Sm90TmaWarpSpecializedAdapterINS1D_15DefaultEpilogueIaSK_SK_NS1C_6thread17LinearCombinationIaLi1EiiLNS1H_9ScaleType4KindE0ELNS_15FloatRoundStyleE2EaEENS1_15EpilogueDefaultEEEEEvvEEEEvNT_6ParamsE)
	.align		4
        /*000c*/ 	.word	index@(__assertfail)
	.align		4
        /*0010*/ 	.word	0x00000000
	.align		4
        /*0014*/ 	.word	0xfffffffe
	.align		4
        /*0018*/ 	.word	0x00000000
	.align		4
        /*001c*/ 	.word	0xfffffffd
	.align		4
        /*0020*/ 	.word	0x00000000
	.align		4
        /*0024*/ 	.word	0xfffffffc


//--------------------- .nv.constant4             --------------------------
	.section	.nv.constant4,"a",@progbits
	.align	8
	.align		8
.nv.constant4:
        /*0000*/ 	.dword	__assertfail
	.align		8
        /*0008*/ 	.dword	__unnamed_1
	.align		8
        /*0010*/ 	.dword	_ZN40_INTERNAL_2c409d6d_4_k_cu_8e94d23b_156834cuda3std3__45__cpo5beginE
	.align		8
        /*0018*/ 	.dword	_ZN40_INTERNAL_2c409d6d_4_k_cu_8e94d23b_156834cuda3std3__45__cpo3endE
	.align		8
        /*0020*/ 	.dword	_ZN40_INTERNAL_2c409d6d_4_k_cu_8e94d23b_156834cuda3std3__45__cpo6cbeginE
	.align		8
        /*0028*/ 	.dword	_ZN40_INTERNAL_2c409d6d_4_k_cu_8e94d23b_156834cuda3std3__45__cpo4cendE
	.align		8
        /*0030*/ 	.dword	_ZN40_INTERNAL_2c409d6d_4_k_cu_8e94d23b_156834cuda3std3__442_GLOBAL__N__2c409d6d_4_k_cu_8e94d23b_156836ignoreE
	.align		8
        /*0038*/ 	.dword	_ZN40_INTERNAL_2c409d6d_4_k_cu_8e94d23b_156834cuda3std3__419piecewise_constructE
	.align		8
        /*0040*/ 	.dword	_ZN40_INTERNAL_2c409d6d_4_k_cu_8e94d23b_156834cuda3std3__48in_placeE
	.align		8
        /*0048*/ 	.dword	_ZN40_INTERNAL_2c409d6d_4_k_cu_8e94d23b_156834cuda3std6ranges3__45__cpo4swapE
	.align		8
        /*0050*/ 	.dword	_ZN40_INTERNAL_2c409d6d_4_k_cu_8e94d23b_156834cuda3std6ranges3__45__cpo9iter_moveE
	.align		8
        /*0058*/ 	.dword	_ZN40_INTERNAL_2c409d6d_4_k_cu_8e94d23b_156834cute7productE
	.align		8
        /*0060*/ 	.dword	_ZN40_INTERNAL_2c409d6d_4_k_cu_8e94d23b_156834cute1_E
	.align		8
        /*0068*/ 	.dword	$str$22
	.align		8
        /*0070*/ 	.dword	$str$23


//--------------------- .text._ZN7cutlass13device_kernelINS_4gemm6kernel13GemmUniversalIN4cute5tupleIJiiiiEEENS1_10collective13CollectiveMmaINS1_34MainloopSm90TmaGmmaWarpSpecializedILi11ENS5_IJNS4_1CILi2EEENSA_ILi1EEESC_EEENS1_35KernelTmaWarpSpecializedCooperativeEEENS5_IJNSA_ILi384EEENSA_ILi256EEENSA_ILi32EEEEEEaNS5_IJlSC_lEEEaSK_NS4_8TiledMMAINS4_8MMA_AtomIJNS4_4SM904GMMA27MMA_64x256x32_S32S8S8_SS_TNEEEENS4_6LayoutISD_NS5_IJSC_NSA_ILi0EEESS_EEEEENS5_IJNS4_10UnderscoreESV_SV_EEEEENS4_13SM90_TMA_LOADENS4_14ComposedLayoutINS4_7SwizzleILi1ELi4ELi3EEENS4_18smem_ptr_flag_bitsILi8EEENSR_INS5_IJNSA_ILi8EEESI_EEENS5_IJSI_SC_EEEEEEEvNS4_8identityENS4_23SM90_TMA_LOAD_MULTICASTES18_vS19_EENS_8epilogue10collective6detail29Sm90TmaWarpSpecializedAdapterINS1D_15DefaultEpilogueIaSK_SK_NS1C_6thread17LinearCombinationIaLi1EiiLNS1H_9ScaleType4KindE0ELNS_15FloatRoundStyleE2EaEENS1_15EpilogueDefaultEEEEEvvEEEEvNT_6ParamsE --------------------------
	.section	.text._ZN7cutlass13device_kernelINS_4gemm6kernel13GemmUniversalIN4cute5tupleIJiiiiEEENS1_10collective13CollectiveMmaINS1_34MainloopSm90TmaGmmaWarpSpecializedILi11ENS5_IJNS4_1CILi2EEENSA_ILi1EEESC_EEENS1_35KernelTmaWarpSpecializedCooperativeEEENS5_IJNSA_ILi384EEENSA_ILi256EEENSA_ILi32EEEEEEaNS5_IJlSC_lEEEaSK_NS4_8TiledMMAINS4_8MMA_AtomIJNS4_4SM904GMMA27MMA_64x256x32_S32S8S8_SS_TNEEEENS4_6LayoutISD_NS5_IJSC_NSA_ILi0EEESS_EEEEENS5_IJNS4_10UnderscoreESV_SV_EEEEENS4_13SM90_TMA_LOADENS4_14ComposedLayoutINS4_7SwizzleILi1ELi4ELi3EEENS4_18smem_ptr_flag_bitsILi8EEENSR_INS5_IJNSA_ILi8EEESI_EEENS5_IJSI_SC_EEEEEEEvNS4_8identityENS4_23SM90_TMA_LOAD_MULTICASTES18_vS19_EENS_8epilogue10collective6detail29Sm90TmaWarpSpecializedAdapterINS1D_15DefaultEpilogueIaSK_SK_NS1C_6thread17LinearCombinationIaLi1EiiLNS1H_9ScaleType4KindE0ELNS_15FloatRoundStyleE2EaEENS1_15EpilogueDefaultEEEEEvvEEEEvNT_6ParamsE,"ax",@progbits
	.align	128
.text._ZN7cutlass13device_kernelINS_4gemm6kernel13GemmUniversalIN4cute5tupleIJiiiiEEENS1_10collective13CollectiveMmaINS1_34MainloopSm90TmaGmmaWarpSpecializedILi11ENS5_IJNS4_1CILi2EEENSA_ILi1EEESC_EEENS1_35KernelTmaWarpSpecializedCooperativeEEENS5_IJNSA_ILi384EEENSA_ILi256EEENSA_ILi32EEEEEEaNS5_IJlSC_lEEEaSK_NS4_8TiledMMAINS4_8MMA_AtomIJNS4_4SM904GMMA27MMA_64x256x32_S32S8S8_SS_TNEEEENS4_6LayoutISD_NS5_IJSC_NSA_ILi0EEESS_EEEEENS5_IJNS4_10UnderscoreESV_SV_EEEEENS4_13SM90_TMA_LOADENS4_14ComposedLayoutINS4_7SwizzleILi1ELi4ELi3EEENS4_18smem_ptr_flag_bitsILi8EEENSR_INS5_IJNSA_ILi8EEESI_EEENS5_IJSI_SC_EEEEEEEvNS4_8identityENS4_23SM90_TMA_LOAD_MULTICASTES18_vS19_EENS_8epilogue10collective6detail29Sm90TmaWarpSpecializedAdapterINS1D_15DefaultEpilogueIaSK_SK_NS1C_6thread17LinearCombinationIaLi1EiiLNS1H_9ScaleType4KindE0ELNS_15FloatRoundStyleE2EaEENS1_15EpilogueDefaultEEEEEvvEEEEvNT_6ParamsE:
        .type           _ZN7cutlass13device_kernelINS_4gemm6kernel13GemmUniversalIN4cute5tupleIJiiiiEEENS1_10collective13CollectiveMmaINS1_34MainloopSm90TmaGmmaWarpSpecializedILi11ENS5_IJNS4_1CILi2EEENSA_ILi1EEESC_EEENS1_35KernelTmaWarpSpecializedCooperativeEEENS5_IJNSA_ILi384EEENSA_ILi256EEENSA_ILi32EEEEEEaNS5_IJlSC_lEEEaSK_NS4_8TiledMMAINS4_8MMA_AtomIJNS4_4SM904GMMA27MMA_64x256x32_S32S8S8_SS_TNEEEENS4_6LayoutISD_NS5_IJSC_NSA_ILi0EEESS_EEEEENS5_IJNS4_10UnderscoreESV_SV_EEEEENS4_13SM90_TMA_LOADENS4_14ComposedLayoutINS4_7SwizzleILi1ELi4ELi3EEENS4_18smem_ptr_flag_bitsILi8EEENSR_INS5_IJNSA_ILi8EEESI_EEENS5_IJSI_SC_EEEEEEEvNS4_8identityENS4_23SM90_TMA_LOAD_MULTICASTES18_vS19_EENS_8epilogue10collective6detail29Sm90TmaWarpSpecializedAdapterINS1D_15DefaultEpilogueIaSK_SK_NS1C_6thread17LinearCombinationIaLi1EiiLNS1H_9ScaleType4KindE0ELNS_15FloatRoundStyleE2EaEENS1_15EpilogueDefaultEEEEEvvEEEEvNT_6ParamsE,@function
        .size           _ZN7cutlass13device_kernelINS_4gemm6kernel13GemmUniversalIN4cute5tupleIJiiiiEEENS1_10collective13CollectiveMmaINS1_34MainloopSm90TmaGmmaWarpSpecializedILi11ENS5_IJNS4_1CILi2EEENSA_ILi1EEESC_EEENS1_35KernelTmaWarpSpecializedCooperativeEEENS5_IJNSA_ILi384EEENSA_ILi256EEENSA_ILi32EEEEEEaNS5_IJlSC_lEEEaSK_NS4_8TiledMMAINS4_8MMA_AtomIJNS4_4SM904GMMA27MMA_64x256x32_S32S8S8_SS_TNEEEENS4_6LayoutISD_NS5_IJSC_NSA_ILi0EEESS_EEEEENS5_IJNS4_10UnderscoreESV_SV_EEEEENS4_13SM90_TMA_LOADENS4_14ComposedLayoutINS4_7SwizzleILi1ELi4ELi3EEENS4_18smem_ptr_flag_bitsILi8EEENSR_INS5_IJNSA_ILi8EEESI_EEENS5_IJSI_SC_EEEEEEEvNS4_8identityENS4_23SM90_TMA_LOAD_MULTICASTES18_vS19_EENS_8epilogue10collective6detail29Sm90TmaWarpSpecializedAdapterINS1D_15DefaultEpilogueIaSK_SK_NS1C_6thread17LinearCombinationIaLi1EiiLNS1H_9ScaleType4KindE0ELNS_15FloatRoundStyleE2EaEENS1_15EpilogueDefaultEEEEEvvEEEEvNT_6ParamsE,(.L_x_352 - _ZN7cutlass13device_kernelINS_4gemm6kernel13GemmUniversalIN4cute5tupleIJiiiiEEENS1_10collective13CollectiveMmaINS1_34MainloopSm90TmaGmmaWarpSpecializedILi11ENS5_IJNS4_1CILi2EEENSA_ILi1EEESC_EEENS1_35KernelTmaWarpSpecializedCooperativeEEENS5_IJNSA_ILi384EEENSA_ILi256EEENSA_ILi32EEEEEEaNS5_IJlSC_lEEEaSK_NS4_8TiledMMAINS4_8MMA_AtomIJNS4_4SM904GMMA27MMA_64x256x32_S32S8S8_SS_TNEEEENS4_6LayoutISD_NS5_IJSC_NSA_ILi0EEESS_EEEEENS5_IJNS4_10UnderscoreESV_SV_EEEEENS4_13SM90_TMA_LOADENS4_14ComposedLayoutINS4_7SwizzleILi1ELi4ELi3EEENS4_18smem_ptr_flag_bitsILi8EEENSR_INS5_IJNSA_ILi8EEESI_EEENS5_IJSI_SC_EEEEEEEvNS4_8identityENS4_23SM90_TMA_LOAD_MULTICASTES18_vS19_EENS_8epilogue10collective6detail29Sm90TmaWarpSpecializedAdapterINS1D_15DefaultEpilogueIaSK_SK_NS1C_6thread17LinearCombinationIaLi1EiiLNS1H_9ScaleType4KindE0ELNS_15FloatRoundStyleE2EaEENS1_15EpilogueDefaultEEEEEvvEEEEvNT_6ParamsE)
        .other          _ZN7cutlass13device_kernelINS_4gemm6kernel13GemmUniversalIN4cute5tupleIJiiiiEEENS1_10collective13CollectiveMmaINS1_34MainloopSm90TmaGmmaWarpSpecializedILi11ENS5_IJNS4_1CILi2EEENSA_ILi1EEESC_EEENS1_35KernelTmaWarpSpecializedCooperativeEEENS5_IJNSA_ILi384EEENSA_ILi256EEENSA_ILi32EEEEEEaNS5_IJlSC_lEEEaSK_NS4_8TiledMMAINS4_8MMA_AtomIJNS4_4SM904GMMA27MMA_64x256x32_S32S8S8_SS_TNEEEENS4_6LayoutISD_NS5_IJSC_NSA_ILi0EEESS_EEEEENS5_IJNS4_10UnderscoreESV_SV_EEEEENS4_13SM90_TMA_LOADENS4_14ComposedLayoutINS4_7SwizzleILi1ELi4ELi3EEENS4_18smem_ptr_flag_bitsILi8EEENSR_INS5_IJNSA_ILi8EEESI_EEENS5_IJSI_SC_EEEEEEEvNS4_8identityENS4_23SM90_TMA_LOAD_MULTICASTES18_vS19_EENS_8epilogue10collective6detail29Sm90TmaWarpSpecializedAdapterINS1D_15DefaultEpilogueIaSK_SK_NS1C_6thread17LinearCombinationIaLi1EiiLNS1H_9ScaleType4KindE0ELNS_15FloatRoundStyleE2EaEENS1_15EpilogueDefaultEEEEEvvEEEEvNT_6ParamsE,@"STO_CUDA_ENTRY STV_DEFAULT"
_ZN7cutlass13device_kernelINS_4gemm6kernel13GemmUniversalIN4cute5tupleIJiiiiEEENS1_10collective13CollectiveMmaINS1_34MainloopSm90TmaGmmaWarpSpecializedILi11ENS5_IJNS4_1CILi2EEENSA_ILi1EEESC_EEENS1_35KernelTmaWarpSpecializedCooperativeEEENS5_IJNSA_ILi384EEENSA_ILi256EEENSA_ILi32EEEEEEaNS5_IJlSC_lEEEaSK_NS4_8TiledMMAINS4_8MMA_AtomIJNS4_4SM904GMMA27MMA_64x256x32_S32S8S8_SS_TNEEEENS4_6LayoutISD_NS5_IJSC_NSA_ILi0EEESS_EEEEENS5_IJNS4_10UnderscoreESV_SV_EEEEENS4_13SM90_TMA_LOADENS4_14ComposedLayoutINS4_7SwizzleILi1ELi4ELi3EEENS4_18smem_ptr_flag_bitsILi8EEENSR_INS5_IJNSA_ILi8EEESI_EEENS5_IJSI_SC_EEEEEEEvNS4_8identityENS4_23SM90_TMA_LOAD_MULTICASTES18_vS19_EENS_8epilogue10collective6detail29Sm90TmaWarpSpecializedAdapterINS1D_15DefaultEpilogueIaSK_SK_NS1C_6thread17LinearCombinationIaLi1EiiLNS1H_9ScaleType4KindE0ELNS_15FloatRoundStyleE2EaEENS1_15EpilogueDefaultEEEEEvvEEEEvNT_6ParamsE:
[----:B------:R-:W0:Y:S02]  /*0000*/  LDC R1, c[0x0][0x28] ;  /* 0x00000a00ff017b82 */ /* 0x000e240000000800 */
[----:B0-----:R-:W-:Y:S01]  /*0010*/  VIADD R1, R1, 0xfffff938 ;  /* 0xfffff93801017836 */ /* 0x001fe20000000000 */
[----:B------:R-:W0:Y:S01]  /*0020*/  S2R R4, SR_TID.X ;  /* 0x0000000000047919 */ /* 0x000e220000002100 */
[----:B------:R-:W-:Y:S01]  /*0030*/  ELECT P0, URZ, PT ;  /* 0x00000000003f782f */ /* 0x000fe20003800000 */
[----:B------:R-:W-:Y:S01]  /*0040*/  BSSY B0, `(.L_x_0) ;  /* 0x0000015000007945 */ /* 0x000fe20003800000 */
[--C-:B0-----:R-:W-:Y:S02]  /*0050*/  SHF.R.U32.HI R0, RZ, 0x5, R4.reuse ;  /* 0x00000005ff007819 */ /* 0x101fe40000011604 */
[----:B------:R-:W-:-:S03]  /*0060*/  SHF.R.U32.HI R2, RZ, 0x7, R4 ;  /* 0x00000007ff027819 */ /* 0x000fc60000011604 */
[----:B------:R-:W0:Y:S04]  /*0070*/  SHFL.IDX PT, R3, R0, RZ, 0x1f ;  /* 0x00001fff00037589 */ /* 0x000e2800000e0000 */
[----:B------:R-:W1:Y:S01]  /*0080*/  SHFL.IDX PT, R2, R2, RZ, 0x1f ;  /* 0x00001fff02027589 */ /* 0x000e6200000e0000 */
[----:B0-----:R-:W-:Y:S02]  /*0090*/  R2UR UR9, R3 ;  /* 0x00000000030972ca */ /* 0x001fe400000e0000 */
[----:B-1----:R-:W-:-:S11]  /*00a0*/  R2UR UR5, R2 ;  /* 0x00000000020572ca */ /* 0x002fd600000e0000 */
[----:B------:R-:W-:Y:S02]  /*00b0*/  USHF.R.S32.HI UR4, URZ, 0x1f, UR9 ;  /* 0x0000001f3f047899 */ /* 0x000fe40008011409 */
[----:B------:R-:W-:Y:S02]  /*00c0*/  ISETP.NE.OR P0, PT, RZ, UR9, !P0 ;  /* 0x00000009ff007c0c */ /* 0x000fe4000c705670 */
[----:B------:R-:W-:-:S04]  /*00d0*/  ULEA.HI UR4, UR4, UR9, URZ, 0x2 ;  /* 0x0000000904047291 */ /* 0x000fc8000f8f103f */
[----:B------:R-:W-:-:S04]  /*00e0*/  ULOP3.LUT UR4, UR4, 0xfffffffc, URZ, 0xc0, !UPT ;  /* 0xfffffffc04047892 */ /* 0x000fc8000f8ec03f */
[----:B------:R-:W-:-:S03]  /*00f0*/  UIADD3 UR9, UR9, -UR4, URZ ;  /* 0x8000000409097290 */ /* 0x000fc6000fffe03f */
[----:B------:R-:W-:Y:S09]  /*0100*/  @P0 BRA `(.L_x_1) ;  /* 0x0000000000200947 */ /* 0x000ff20003800000 */
[----:B------:R-:W-:Y:S02]  /*0110*/  ULDC.64 UR6, c[0x0][0x198] ;  /* 0x0000660000067ab9 */ /* 0x000fe40000000a00 */
[----:B------:R-:W-:Y:S02]  /*0120*/  UIADD3 UR10, UP0, UR6, 0xf0, URZ ;  /* 0x000000f0060a7890 */ /* 0x000fe4000ff1e03f */
[----:B------:R-:W-:Y:S02]  /*0130*/  UIADD3 UR6, UP1, UR6, 0x1f0, URZ ;  /* 0x000001f006067890 */ /* 0x000fe4000ff3e03f */
[----:B------:R-:W-:Y:S02]  /*0140*/  UIADD3.X UR11, URZ, UR7, URZ, UP0, !UPT ;  /* 0x000000073f0b7290 */ /* 0x000fe400087fe43f */
[----:B------:R-:W-:-:S07]  /*0150*/  UIADD3.X UR7, URZ, UR7, URZ, UP1, !UPT ;  /* 0x000000073f077290 */ /* 0x000fce0008ffe43f */
[----:B------:R0:W-:Y:S02]  /*0160*/  UTMACCTL.PF [UR10] ;  /* 0x000000000a0079b9 */ /* 0x0001e40008040000 */
[----:B------:R0:W-:Y:S02]  /*0170*/  UTMACCTL.PF [UR6] ;  /* 0x00000000060079b9 */ /* 0x0001e40008040000 */
[----:B0-----:R-:W-:Y:S01]  /*0180*/  NOP ;  /* 0x0000000000007918 */ /* 0x001fe20000000000 */
.L_x_1:
[----:B------:R-:W-:Y:S05]  /*0190*/  BSYNC B0 ;  /* 0x0000000000007941 */ /* 0x000fea0003800000 */
.L_x_0:
[----:B------:R-:W0:Y:S01]  /*01a0*/  SHFL.IDX PT, R2, R0, RZ, 0x1f ;  /* 0x00001fff00027589 */ /* 0x000e2200000e0000 */
[----:B------:R-:W-:Y:S01]  /*01b0*/  UISETP.NE.AND UP0, UPT, UR9, 0x3, UPT ;  /* 0x000000030900788c */ /* 0x000fe2000bf05270 */
[----:B------:R-:W-:Y:S01]  /*01c0*/  ISETP.NE.AND P1, PT, RZ, UR5, PT ;  /* 0x00000005ff007c0c */ /* 0x000fe2000bf25270 */
[----:B------:R-:W-:Y:S02]  /*01d0*/  UIADD3 UR16, UR5, -0x1, URZ ;  /* 0xffffffff05107890 */ /* 0x000fe4000fffe03f */
[----:B------:R-:W-:Y:S02]  /*01e0*/  UISETP.EQ.OR UP0, UPT, UR9, URZ, !UP0 ;  /* 0x0000003f0900728c */ /* 0x000fe4000c702670 */
[----:B------:R-:W-:Y:S02]  /*01f0*/  UISETP.GE.U32.AND UP1, UPT, UR16, 0x2, UPT ;  /* 0x000000021000788c */ /* 0x000fe4000bf26070 */
[----:B------:R-:W-:-:S04]  /*0200*/  UISETP.EQ.AND UP0, UPT, UR5, URZ, UP0 ;  /* 0x0000003f0500728c */ /* 0x000fc80008702270 */
[----:B------:R-:W-:-:S04]  /*0210*/  USEL UR40, URZ, 0x1, !UP0 ;  /* 0x000000013f287887 */ /* 0x000fc8000c000000 */
[----:B------:R-:W-:Y:S01]  /*0220*/  USEL UR40, UR40, 0x2, UP1 ;  /* 0x0000000228287887 */ /* 0x000fe20008800000 */
[----:B0-----:R-:W-:-:S13]  /*0230*/  ISETP.NE.AND P0, PT, R2, RZ, PT ;  /* 0x000000ff0200720c */ /* 0x001fda0003f05270 */
[----:B------:R-:W-:Y:S05]  /*0240*/  @P0 BRA `(.L_x_2) ;  /* 0x00000000009c0947 */ /* 0x000fea0003800000 */
[----:B------:R-:W-:Y:S01]  /*0250*/  ELECT P0, URZ, PT ;  /* 0x00000000003f782f */ /* 0x000fe20003800000 */
[----:B------:R-:W-:-:S12]  /*0260*/  BSSY B0, `(.L_x_2) ;  /* 0x0000025000007945 */ /* 0x000fd80003800000 */
[----:B------:R-:W-:Y:S05]  /*0270*/  @!P0 BRA `(.L_x_3) ;  /* 0x00000000008c8947 */ /* 0x000fea0003800000 */
[----:B------:R-:W0:Y:S01]  /*0280*/  S2UR UR8, SR_CgaCtaId ;  /* 0x00000000000879c3 */ /* 0x000e220000008800 */
[----:B------:R-:W-:Y:S01]  /*0290*/  UMOV UR4, 0x400 ;  /* 0x0000040000047882 */ /* 0x000fe20000000000 */
[----:B------:R-:W-:Y:S01]  /*02a0*/  UMOV UR5, 0x1 ;  /* 0x0000000100057882 */ /* 0x000fe20000000000 */
[----:B------:R-:W-:Y:S02]  /*02b0*/  UMOV UR6, 0x4 ;  /* 0x0000000400067882 */ /* 0x000fe40000000000 */
[----:B------:R-:W-:-:S04]  /*02c0*/  UIADD3 UR6, -UR6, 0x100000, URZ ;  /* 0x0010000006067890 */ /* 0x000fc8000fffe13f */
[----:B------:R-:W-:Y:S02]  /*02d0*/  USHF.L.U32 UR7, UR6, 0xb, URZ ;  /* 0x0000000b06077899 */ /* 0x000fe4000800063f */
[----:B------:R-:W-:Y:S02]  /*02e0*/  USHF.L.U32 UR6, UR6, 0x1, URZ ;  /* 0x0000000106067899 */ /* 0x000fe4000800063f */
[----:B0-----:R-:W-:Y:S02]  /*02f0*/  ULEA UR8, UR8, UR4, 0x18 ;  /* 0x0000000408087291 */ /* 0x001fe4000f8ec03f */
[----:B------:R-:W-:-:S04]  /*0300*/  UIADD3 UR4, -UR5, 0x100000, URZ ;  /* 0x0010000005047890 */ /* 0x000fc8000fffe13f */
[----:B------:R-:W-:Y:S02]  /*0310*/  USHF.L.U32 UR5, UR4, 0xb, URZ ;  /* 0x0000000b04057899 */ /* 0x000fe4000800063f */
[----:B------:R-:W-:Y:S01]  /*0320*/  USHF.L.U32 UR4, UR4, 0x1, URZ ;  /* 0x0000000104047899 */ /* 0x000fe2000800063f */
[----:B------:R-:W0:Y:S11]  /*0330*/  FENCE.VIEW.ASYNC.S ;  /* 0x00000000000073c6 */ /* 0x000e360000000000 */
[----:B0-----:R0:W1:Y:S01]  /*0340*/  SYNCS.EXCH.64 URZ, [UR8], UR4 ;  /* 0x00000004083f75b2 */ /* 0x0010620008000100 */
[----:B------:R0:W2:Y:S01]  /*0350*/  SYNCS.EXCH.64 URZ, [UR8+0x58], UR6 ;  /* 0x00005806083f75b2 */ /* 0x0000a20008000100 */
[----:B------:R0:W3:Y:S01]  /*0360*/  SYNCS.EXCH.64 URZ, [UR8+0x8], UR4 ;  /* 0x00000804083f75b2 */ /* 0x0000e20008000100 */
[----:B------:R0:W4:Y:S01]  /*0370*/  SYNCS.EXCH.64 URZ, [UR8+0x60], UR6 ;  /* 0x00006006083f75b2 */ /* 0x0001220008000100 */
[----:B------:R0:W0:Y:S01]  /*0380*/  SYNCS.EXCH.64 URZ, [UR8+0x10], UR4 ;  /* 0x00001004083f75b2 */ /* 0x0000220008000100 */
        /* <DEDUP_REMOVED lines=17> */
[----:B------:R-:W-:Y:S01]  /*04a0*/  NOP ;  /* 0x0000000000007918 */ /* 0x000fe20000000000 */
.L_x_3:
[----:B0-----:R-:W-:Y:S05]  /*04b0*/  BSYNC B0 ;  /* 0x0000000000007941 */ /* 0x001fea0003800000 */
.L_x_2:
[----:B------:R-:W0:Y:S01]  /*04c0*/  S2UR UR13, SR_CTAID.X ;  /* 0x00000000000d79c3 */ /* 0x000e220000002500 */
[----:B------:R-:W-:Y:S01]  /*04d0*/  SHF.R.S32.HI R3, RZ, 0x1f, R4 ;  /* 0x0000001fff037819 */ /* 0x000fe20000011404 */
[----:B------:R5:W1:Y:S01]  /*04e0*/  SHFL.IDX PT, R6, R0, RZ, 0x1f ;  /* 0x00001fff00067589 */ /* 0x000a6200000e0000 */
[----:B------:R-:W-:Y:S01]  /*04f0*/  ULDC UR4, c[0x0][0x150] ;  /* 0x0000540000047ab9 */ /* 0x000fe20000000800 */
[----:B------:R-:W-:Y:S02]  /*0500*/  ELECT P0, URZ, PT ;  /* 0x00000000003f782f */ /* 0x000fe40003800000 */
[----:B------:R-:W-:Y:S01]  /*0510*/  LEA.HI R3, R3, R4, RZ, 0x7 ;  /* 0x0000000403037211 */ /* 0x000fe200078f38ff */
[----:B------:R-:W-:Y:S01]  /*0520*/  ULDC UR5, c[0x0][0x154] ;  /* 0x0000550000057ab9 */ /* 0x000fe20000000800 */
[----:B------:R-:W-:Y:S01]  /*0530*/  SHF.R.S32.HI R7, RZ, 0x1f, R2 ;  /* 0x0000001fff077819 */ /* 0x000fe20000011402 */
[----:B------:R-:W2:Y:S01]  /*0540*/  S2UR UR10, SR_CTAID.Y ;  /* 0x00000000000a79c3 */ /* 0x000ea20000002600 */
[----:B------:R-:W-:Y:S01]  /*0550*/  LOP3.LUT R3, R3, 0xffffff80, RZ, 0xc0, !PT ;  /* 0xffffff8003037812 */ /* 0x000fe200078ec0ff */
[----:B------:R-:W-:Y:S01]  /*0560*/  ULDC UR8, c[0x0][0x144] ;  /* 0x0000510000087ab9 */ /* 0x000fe20000000800 */
[----:B------:R-:W-:Y:S01]  /*0570*/  LEA.HI R7, R7, R2, RZ, 0x2 ;  /* 0x0000000207077211 */ /* 0x000fe200078f10ff */
[----:B------:R-:W-:Y:S01]  /*0580*/  NOP ;  /* 0x0000000000007918 */ /* 0x000fe20000000000 */
[----:B------:R-:W-:Y:S01]  /*0590*/  NOP ;  /* 0x0000000000007918 */ /* 0x000fe20000000000 */
[----:B------:R-:W-:Y:S01]  /*05a0*/  IMAD.IADD R3, R4, 0x1, -R3 ;  /* 0x0000000104037824 */ /* 0x000fe200078e0a03 */
[----:B------:R-:W-:Y:S01]  /*05b0*/  LOP3.LUT R7, R7, 0x3ffffffc, RZ, 0xc0, !PT ;  /* 0x3ffffffc07077812 */ /* 0x000fe200078ec0ff */
[----:B------:R-:W-:Y:S01]  /*05c0*/  ULDC UR11, c[0x0][0x148] ;  /* 0x00005200000b7ab9 */ /* 0x000fe20000000800 */
[----:B------:R-:W-:-:S02]  /*05d0*/  IMAD.MOV.U32 R22, RZ, RZ, 0x1 ;  /* 0x00000001ff167424 */ /* 0x000fc400078e00ff */
[----:B------:R-:W-:Y:S01]  /*05e0*/  SHF.R.S32.HI R4, RZ, 0x1f, R3 ;  /* 0x0000001fff047819 */ /* 0x000fe20000011403 */
[----:B------:R-:W-:-:S03]  /*05f0*/  IMAD.IADD R2, R2, 0x1, -R7 ;  /* 0x0000000102027824 */ /* 0x000fc600078e0a07 */
[----:B------:R-:W-:Y:S02]  /*0600*/  LEA.HI R4, R4, R3, RZ, 0x3 ;  /* 0x0000000304047211 */ /* 0x000fe400078f18ff */
[----:B0-----:R-:W-:Y:S02]  /*0610*/  I2FP.F32.U32 R5, UR13 ;  /* 0x0000000d00057c45 */ /* 0x001fe40008201000 */
[--C-:B-----5:R-:W-:Y:S02]  /*0620*/  SHF.R.S32.HI R0, RZ, 0x3, R4.reuse ;  /* 0x00000003ff007819 */ /* 0x120fe40000011404 */
[----:B-1----:R-:W-:Y:S01]  /*0630*/  ISETP.NE.OR P0, PT, R6, RZ, !P0 ;  /* 0x000000ff0600720c */ /* 0x002fe20004705670 */
[----:B------:R-:W-:Y:S01]  /*0640*/  FMUL R8, R5, UR4 ;  /* 0x0000000405087c20 */ /* 0x000fe20008400000 */
[----:B------:R-:W-:-:S04]  /*0650*/  SHF.R.S32.HI R5, RZ, 0x1f, R4 ;  /* 0x0000001fff057819 */ /* 0x000fc80000011404 */
[----:B------:R-:W-:Y:S01]  /*0660*/  LEA.HI R5, R5, R0, RZ, 0x2 ;  /* 0x0000000005057211 */ /* 0x000fe200078f10ff */
[----:B------:R-:W0:Y:S03]  /*0670*/  F2I.U32.TRUNC.NTZ R8, R8 ;  /* 0x0000000800087305 */ /* 0x000e26000020f000 */
[----:B------:R-:W-:-:S03]  /*0680*/  LOP3.LUT R5, R5, 0xfffffffc, RZ, 0xc0, !PT ;  /* 0xfffffffc05057812 */ /* 0x000fc600078ec0ff */
[----:B------:R-:W-:Y:S01]  /*0690*/  VOTEU.ALL UP0, P0 ;  /* 0x00000000003f7886 */ /* 0x000fe20000000000 */
[----:B------:R-:W-:Y:S01]  /*06a0*/  VOTEU.ALL UP1, P0 ;  /* 0x00000000003f7886 */ /* 0x000fe20000020000 */
[----:B------:R-:W-:Y:S01]  /*06b0*/  IMAD.IADD R5, R0, 0x1, -R5 ;  /* 0x0000000100057824 */ /* 0x000fe200078e0a05 */
[----:B--2---:R-:W-:Y:S02]  /*06c0*/  I2FP.F32.U32 R0, UR10 ;  /* 0x0000000a00007c45 */ /* 0x004fe40008201000 */
[----:B------:R-:W1:Y:S01]  /*06d0*/  @!UP0 S2UR UR7, SR_CgaCtaId ;  /* 0x00000000000789c3 */ /* 0x000e620000008800 */
[----:B------:R-:W-:Y:S01]  /*06e0*/  IMAD R2, R2, 0x4, R5 ;  /* 0x0000000402027824 */ /* 0x000fe200078e0205 */
[----:B------:R-:W-:Y:S01]  /*06f0*/  @!UP0 UMOV UR6, 0x400 ;  /* 0x0000040000068882 */ /* 0x000fe20000000000 */
[----:B------:R-:W-:Y:S01]  /*0700*/  FMUL R4, R0, UR5 ;  /* 0x0000000500047c20 */ /* 0x000fe20008400000 */
[----:B0-----:R-:W-:Y:S02]  /*0710*/  R2UR UR4, R8 ;  /* 0x00000000080472ca */ /* 0x001fe400000e0000 */
[----:B------:R-:W-:-:S03]  /*0720*/  LEA.HI R0, R2, R2, RZ, 0x1 ;  /* 0x0000000202007211 */ /* 0x000fc600078f08ff */
[----:B------:R-:W0:Y:S01]  /*0730*/  F2I.U32.TRUNC.NTZ R4, R4 ;  /* 0x0000000400047305 */ /* 0x000e22000020f000 */
[----:B------:R-:W-:-:S05]  /*0740*/  LOP3.LUT R5, R0, 0xfffffffe, RZ, 0xc0, !PT ;  /* 0xfffffffe00057812 */ /* 0x000fca00078ec0ff */
[----:B------:R-:W-:Y:S02]  /*0750*/  IMAD.IADD R5, R2, 0x1, -R5 ;  /* 0x0000000102057824 */ /* 0x000fe400078e0a05 */
[----:B------:R-:W-:-:S04]  /*0760*/  UIADD3 UR4, -UR4, URZ, URZ ;  /* 0x0000003f04047290 */ /* 0x000fc8000fffe13f */
[----:B------:R-:W-:Y:S01]  /*0770*/  UIMAD UR8, UR8, UR4, UR13 ;  /* 0x00000004080872a4 */ /* 0x000fe2000f8e020d */
[----:B0-----:R-:W-:Y:S02]  /*0780*/  R2UR UR12, R4 ;  /* 0x00000000040c72ca */ /* 0x001fe400000e0000 */
[----:B------:R-:W-:Y:S01]  /*0790*/  UMOV UR4, 0x20 ;  /* 0x0000002000047882 */ /* 0x000fe20000000000 */
[----:B------:R-:W0:Y:S02]  /*07a0*/  LDC R4, c[0x0][0x140] ;  /* 0x00005000ff047b82 */ /* 0x000e240000000800 */
[----:B------:R-:W-:Y:S01]  /*07b0*/  ISETP.NE.AND P3, PT, R5, UR8, PT ;  /* 0x0000000805007c0c */ /* 0x000fe2000bf65270 */
[----:B------:R-:W-:-:S04]  /*07c0*/  @!UP0 UIADD3 UR4, -UR4, 0x100000, URZ ;  /* 0x0010000004048890 */ /* 0x000fc8000fffe13f */
[----:B------:R-:W-:Y:S02]  /*07d0*/  @!UP0 USHF.L.U32 UR5, UR4, 0xb, URZ ;  /* 0x0000000b04058899 */ /* 0x000fe4000800063f */
[----:B------:R-:W-:Y:S01]  /*07e0*/  @!UP0 USHF.L.U32 UR4, UR4, 0x1, URZ ;  /* 0x0000000104048899 */ /* 0x000fe2000800063f */
[C---:B------:R-:W-:Y:S01]  /*07f0*/  IMAD.SHL.U32 R5, R2.reuse, 0x4, RZ ;  /* 0x0000000402057824 */ /* 0x040fe200078e00ff */
[----:B-1----:R-:W-:Y:S01]  /*0800*/  @!UP0 ULEA UR6, UR7, UR6, 0x18 ;  /* 0x0000000607068291 */ /* 0x002fe2000f8ec03f */
[----:B------:R-:W-:Y:S01]  /*0810*/  VOTEU.ALL UP0, P0 ;  /* 0x00000000003f7886 */ /* 0x000fe20000000000 */
[----:B------:R-:W-:Y:S02]  /*0820*/  LOP3.LUT P0, RZ, R3, 0x7, RZ, 0xc0, !PT ;  /* 0x0000000703ff7812 */ /* 0x000fe4000780c0ff */
[----:B------:R-:W-:Y:S01]  /*0830*/  LOP3.LUT R152, R2, 0xc, R5, 0x78, !PT ;  /* 0x0000000c02987812 */ /* 0x000fe200078e7805 */
[----:B------:R-:W-:-:S03]  /*0840*/  UIADD3 UR12, -UR12, URZ, URZ ;  /* 0x0000003f0c0c7290 */ /* 0x000fc6000fffe13f */
[C---:B------:R-:W-:Y:S02]  /*0850*/  ISETP.LT.U32.AND P0, PT, R152.reuse, 0x2, !P0 ;  /* 0x000000029800780c */ /* 0x040fe40004701070 */
[----:B------:R-:W-:Y:S01]  /*0860*/  @P3 LEA.HI R0, R152, R152, RZ, 0x1 ;  /* 0x0000009898003211 */ /* 0x000fe200078f08ff */
[----:B------:R-:W1:Y:S02]  /*0870*/  FENCE.VIEW.ASYNC.S ;  /* 0x00000000000073c6 */ /* 0x000e640000000000 */
[----:B-1----:R-:W1:Y:S01]  /*0880*/  @!UP0 SYNCS.EXCH.64 URZ, [UR6+0xc0], UR4 ;  /* 0x0000c004063f85b2 */ /* 0x002e620008000100 */
[----:B------:R-:W-:Y:S02]  /*0890*/  SEL R3, RZ, 0x1, !P0 ;  /* 0x00000001ff037807 */ /* 0x000fe40004000000 */
[----:B------:R-:W-:Y:S02]  /*08a0*/  @P3 SHF.R.S32.HI R0, RZ, 0x1, R0 ;  /* 0x00000001ff003819 */ /* 0x000fe40000011400 */
[----:B0-----:R-:W-:Y:S01]  /*08b0*/  ISETP.EQ.U32.AND P2, PT, R4, 0x1, PT ;  /* 0x000000010400780c */ /* 0x001fe20003f42070 */
[----:B------:R0:W2:Y:S01]  /*08c0*/  @!UP1 SYNCS.EXCH.64 URZ, [UR6+0xc8], UR4 ;  /* 0x0000c804063f95b2 */ /* 0x0000a20008000100 */
[----:B------:R-:W-:Y:S01]  /*08d0*/  NOP ;  /* 0x0000000000007918 */ /* 0x000fe20000000000 */
[----:B0-----:R-:W-:-:S06]  /*08e0*/  UIMAD UR4, UR11, UR12, UR10 ;  /* 0x0000000c0b0472a4 */ /* 0x001fcc000f8e020a */
[----:B------:R-:W-:-:S04]  /*08f0*/  @P3 ISETP.NE.AND P4, PT, R0, UR4, PT ;  /* 0x0000000400003c0c */ /* 0x000fc8000bf85270 */
[----:B------:R-:W-:-:S04]  /*0900*/  @P3 SEL R22, RZ, 0x1, P4 ;  /* 0x00000001ff163807 */ /* 0x000fc80002000000 */
[----:B------:R-:W-:Y:S01]  /*0910*/  LOP3.LUT R22, R22, R3, RZ, 0xc0, !PT ;  /* 0x0000000316167212 */ /* 0x000fe200078ec0ff */
[----:B-1----:R-:W-:Y:S06]  /*0920*/  @!P2 BRA `(.L_x_4) ;  /* 0x000000000008a947 */ /* 0x002fec0003800000 */
[----:B--234-:R-:W-:Y:S01]  /*0930*/  UCGABAR_ARV ;  /* 0x00000000000079c7 */ /* 0x01cfe20008000000 */
[----:B------:R-:W-:Y:S05]  /*0940*/  BRA `(.L_x_5) ;  /* 0x0000000000047947 */ /* 0x000fea0003800000 */
.L_x_4:
[----:B--234-:R-:W-:Y:S01]  /*0950*/  NOP ;  /* 0x0000000000007918 */ /* 0x01cfe20000000000 */
.L_x_5:
[----:B------:R-:W-:Y:S01]  /*0960*/  ULDC UR4, c[0x0][0x65c] ;  /* 0x0001970000047ab9 */ /* 0x000fe20000000800 */
[----:B------:R-:W-:Y:S01]  /*0970*/  UMOV UR5, URZ ;  /* 0x0000003f00057c82 */ /* 0x000fe20008000000 */
[----:B------:R-:W-:-:S03]  /*0980*/  UISETP.NE.AND UP0, UPT, UR4, 0x1, UPT ;  /* 0x000000010400788c */ /* 0x000fc6000bf05270 */
[----:B------:R-:W-:Y:S01]  /*0990*/  UMOV UR4, UR13 ;  /* 0x0000000d00047c82 */ /* 0x000fe20008000000 */
[----:B------:R-:W-:Y:S02]  /*09a0*/  UP2UR UR45, UPR, URZ, 0x1 ;  /* 0x000000013f2d7883 */ /* 0x000fe40008000000 */
[----:B------:R-:W-:Y:S02]  /*09b0*/  PLOP3.LUT P0, PT, PT, PT, UP0, 0x80, 0x0 ;  /* 0x000000000000781c */ /* 0x000fe40003f0f008 */
[----:B------:R-:W-:Y:S02]  /*09c0*/  PLOP3.LUT P3, PT, PT, PT, UP0, 0x80, 0x0 ;  /* 0x000000000000781c */ /* 0x000fe40003f6f008 */
[----:B------:R-:W-:Y:S01]  /*09d0*/  PLOP3.LUT P5, PT, PT, PT, UP0, 0x80, 0x0 ;  /* 0x000000000000781c */ /* 0x000fe20003faf008 */
[----:B------:R-:W-:Y:S01]  /*09e0*/  @UP0 ULDC UR14, c[0x0][0x10] ;  /* 0x00000400000e0ab9 */ /* 0x000fe20000000800 */
[----:B------:R-:W-:Y:S01]  /*09f0*/  @UP0 UMOV UR6, UR10 ;  /* 0x0000000a00060c82 */ /* 0x000fe20008000000 */
[----:B------:R-:W-:Y:S01]  /*0a00*/  @UP0 UMOV UR7, URZ ;  /* 0x0000003f00070c82 */ /* 0x000fe20008000000 */
[----:B------:R-:W-:Y:S01]  /*0a10*/  PLOP3.LUT P4, PT, PT, PT, UP0, 0x80, 0x0 ;  /* 0x000000000000781c */ /* 0x000fe20003f8f008 */
[----:B------:R-:W-:-:S03]  /*0a20*/  @UP0 UIMAD.WIDE.U32 UR14, UR13, UR14, UR6 ;  /* 0x0000000e0d0e02a5 */ /* 0x000fc6000f8e0006 */
[----:B------:R-:W-:Y:S01]  /*0a30*/  @!UP0 ULDC UR7, c[0x0][0xc] ;  /* 0x0000030000078ab9 */ /* 0x000fe20000000800 */
[----:B------:R-:W-:Y:S01]  /*0a40*/  @UP0 UMOV UR6, URZ ;  /* 0x0000003f00060c82 */ /* 0x000fe20008000000 */
[----:B------:R-:W-:Y:S01]  /*0a50*/  @!UP0 UIMAD.WIDE.U32 UR4, UR10, UR7, UR4 ;  /* 0x000000070a0482a5 */ /* 0x000fe2000f8e0004 */
[----:B------:R-:W-:Y:S01]  /*0a60*/  IMAD.U32 R2, RZ, RZ, UR14 ;  /* 0x0000000eff027e24 */ /* 0x000fe2000f8e00ff */
[----:B------:R-:W-:Y:S02]  /*0a70*/  @UP0 UIADD3 UR6, UR15, UR6, URZ ;  /* 0x000000060f060290 */ /* 0x000fe4000fffe03f */
[----:B------:R-:W-:Y:S02]  /*0a80*/  IMAD.U32 R3, RZ, RZ, UR15 ;  /* 0x0000000fff037e24 */ /* 0x000fe4000f8e00ff */
[----:B------:R-:W-:Y:S02]  /*0a90*/  @P0 IMAD.MOV.U32 R7, RZ, RZ, R2 ;  /* 0x000000ffff070224 */ /* 0x000fe400078e0002 */
[----:B------:R-:W-:-:S02]  /*0aa0*/  IMAD.U32 R5, RZ, RZ, UR5 ;  /* 0x00000005ff057e24 */ /* 0x000fc4000f8e00ff */
[----:B------:R-:W-:Y:S02]  /*0ab0*/  IMAD.U32 R2, RZ, RZ, UR4 ;  /* 0x00000004ff027e24 */ /* 0x000fe4000f8e00ff */
[----:B------:R-:W-:Y:S02]  /*0ac0*/  @P3 IMAD.U32 R6, RZ, RZ, UR6 ;  /* 0x00000006ff063e24 */ /* 0x000fe4000f8e00ff */
[----:B------:R-:W-:Y:S02]  /*0ad0*/  @!P5 IMAD.MOV.U32 R6, RZ, RZ, R5 ;  /* 0x000000ffff06d224 */ /* 0x000fe400078e0005 */
[----:B------:R-:W-:Y:S02]  /*0ae0*/  @!P4 IMAD.MOV.U32 R7, RZ, RZ, R2 ;  /* 0x000000ffff07c224 */ /* 0x000fe400078e0002 */
[----:B------:R-:W-:Y:S01]  /*0af0*/  IMAD.U32 R3, RZ, RZ, UR5 ;  /* 0x00000005ff037e24 */ /* 0x000fe2000f8e00ff */
[----:B------:R0:W-:Y:S01]  /*0b00*/  STL [R1+0x400], R6 ;  /* 0x0004000601007387 */ /* 0x0001e20000100800 */
[----:B------:R-:W-:-:S03]  /*0b10*/  IMAD.U32 R4, RZ, RZ, UR4 ;  /* 0x00000004ff047e24 */ /* 0x000fc6000f8e00ff */
[----:B------:R0:W-:Y:S01]  /*0b20*/  STL [R1+0x404], R7 ;  /* 0x0004040701007387 */ /* 0x0001e20000100800 */
[----:B------:R-:W-:Y:S05]  /*0b30*/  @!P2 BRA `(.L_x_6) ;  /* 0x00000000000ca947 */ /* 0x000fea0003800000 */
[----:B------:R-:W-:Y:S01]  /*0b40*/  UCGABAR_WAIT ;  /* 0x0000000000007dc7 */ /* 0x000fe20008000000 */
[----:B------:R-:W-:Y:S01]  /*0b50*/  CCTL.IVALL ;  /* 0x00000000ff00798f */ /* 0x000fe20002000000 */
[----:B------:R-:W-:Y:S05]  /*0b60*/  BRA `(.L_x_7) ;  /* 0x0000000000047947 */ /* 0x000fea0003800000 */
.L_x_6:
[----:B------:R-:W-:Y:S06]  /*0b70*/  BAR.SYNC.DEFER_BLOCKING 0x0 ;  /* 0x0000000000007b1d */ /* 0x000fec0000010000 */
.L_x_7:
[----:B------:R-:W-:Y:S05]  /*0b80*/  @!P1 BRA `(.L_x_8) ;  /* 0x000001b800909947 */ /* 0x000fea0003800000 */
[----:B------:R-:W-:-:S06]  /*0b90*/  UISETP.GT.U32.AND UP0, UPT, UR16, 0x1, UPT ;  /* 0x000000011000788c */ /* 0x000fcc000bf04070 */
[----:B------:R-:W-:-:S13]  /*0ba0*/  PLOP3.LUT P0, PT, PT, PT, UP0, 0x80, 0x0 ;  /* 0x000000000000781c */ /* 0x000fda0003f0f008 */
[----:B------:R-:W-:Y:S05]  /*0bb0*/  @P0 EXIT ;  /* 0x000000000000094d */ /* 0x000fea0003800000 */
[----:B------:R-:W-:Y:S01]  /*0bc0*/  ULDC.64 UR4, c[0x0][0x650] ;  /* 0x0001940000047ab9 */ /* 0x000fe20000000a00 */
[----:B------:R-:W-:Y:S01]  /*0bd0*/  UMOV UR42, 0xffffffff ;  /* 0xffffffff002a7882 */ /* 0x000fe20000000000 */
[----:B------:R-:W-:Y:S01]  /*0be0*/  ISETP.GE.U32.AND P0, PT, R7, UR4, PT ;  /* 0x0000000407007c0c */ /* 0x000fe2000bf06070 */
[----:B------:R-:W-:Y:S01]  /*0bf0*/  UMOV UR41, 0xffffffff ;  /* 0xffffffff00297882 */ /* 0x000fe20000000000 */
[----:B------:R-:W-:Y:S01]  /*0c00*/  UMOV UR43, 0xffffffff ;  /* 0xffffffff002b7882 */ /* 0x000fe20000000000 */
[----:B------:R-:W-:Y:S02]  /*0c10*/  PRMT R0, RZ, 0x7610, R0 ;  /* 0x00007610ff007816 */ /* 0x000fe40000000000 */
[----:B------:R-:W-:-:S13]  /*0c20*/  ISETP.GE.U32.AND.EX P0, PT, R6, UR5, PT, P0 ;  /* 0x0000000506007c0c */ /* 0x000fda000bf06100 */
[----:B------:R-:W-:Y:S05]  /*0c30*/  @P0 BRA `(.L_x_9) ;  /* 0x0000000400480947 */ /* 0x000fea0003800000 */
[----:B------:R-:W-:Y:S01]  /*0c40*/  ULDC.64 UR16, c[0x0][0x628] ;  /* 0x00018a0000107ab9 */ /* 0x000fe20000000a00 */
[C---:B------:R-:W-:Y:S01]  /*0c50*/  R2UR UR19, R7.reuse ;  /* 0x00000000071372ca */ /* 0x040fe200000e0000 */
[----:B------:R-:W-:Y:S01]  /*0c60*/  ULDC UR18, c[0x0][0x630] ;  /* 0x00018c0000127ab9 */ /* 0x000fe20000000800 */
[----:B------:R-:W-:Y:S02]  /*0c70*/  ISETP.NE.U32.AND P0, PT, RZ, UR16, PT ;  /* 0x00000010ff007c0c */ /* 0x000fe4000bf05070 */
[----:B------:R-:W-:Y:S02]  /*0c80*/  R2UR UR4, R7 ;  /* 0x00000000070472ca */ /* 0x000fe400000e0000 */
[----:B------:R-:W-:Y:S02]  /*0c90*/  ISETP.NE.AND.EX P0, PT, RZ, UR17, PT, P0 ;  /* 0x00000011ff007c0c */ /* 0x000fe4000bf05300 */
[----:B------:R-:W-:-:S11]  /*0ca0*/  R2UR UR5, R6 ;  /* 0x00000000060572ca */ /* 0x000fd600000e0000 */
[----:B------:R-:W-:Y:S05]  /*0cb0*/  @!P0 BRA `(.L_x_10) ;  /* 0x0000000000308947 */ /* 0x000fea0003800000 */
[----:B------:R-:W-:Y:S01]  /*0cc0*/  R2UR UR4, R7 ;  /* 0x00000000070472ca */ /* 0x000fe200000e0000 */
[----:B------:R-:W-:Y:S01]  /*0cd0*/  ULDC UR9, c[0x0][0x634] ;  /* 0x00018d0000097ab9 */ /* 0x000fe20000000800 */
[----:B------:R-:W-:-:S11]  /*0ce0*/  R2UR UR13, R6 ;  /* 0x00000000060d72ca */ /* 0x000fd600000e0000 */
[----:B------:R-:W-:-:S04]  /*0cf0*/  UIADD3 UR9, UP0, UR4, UR9, URZ ;  /* 0x0000000904097290 */ /* 0x000fc8000ff1e03f */
[----:B------:R-:W-:-:S04]  /*0d00*/  UIADD3.X UR13, URZ, UR13, URZ, UP0, !UPT ;  /* 0x0000000d3f0d7290 */ /* 0x000fc800087fe43f */
[----:B------:R-:W-:-:S04]  /*0d10*/  UIMAD.WIDE.U32 UR4, UR13, UR16, URZ ;  /* 0x000000100d0472a5 */ /* 0x000fc8000f8e003f */
[----:B------:R-:W-:Y:S02]  /*0d20*/  UIMAD.WIDE.U32 UR6, UP0, UR9, UR17, UR4 ;  /* 0x00000011090672a5 */ /* 0x000fe4000f800004 */
[----:B------:R-:W-:Y:S02]  /*0d30*/  UIMAD.WIDE.U32 UR4, UR9, UR16, URZ ;  /* 0x00000010090472a5 */ /* 0x000fe4000f8e003f */
[----:B------:R-:W-:Y:S02]  /*0d40*/  UIADD3.X UR15, URZ, URZ, URZ, UP0, !UPT ;  /* 0x0000003f3f0f7290 */ /* 0x000fe400087fe43f */
[----:B------:R-:W-:Y:S01]  /*0d50*/  UIADD3 URZ, UP0, UR5, UR6, URZ ;  /* 0x00000006053f7290 */ /* 0x000fe2000ff1e03f */
[----:B------:R-:W-:-:S03]  /*0d60*/  UMOV UR14, UR7 ;  /* 0x00000007000e7c82 */ /* 0x000fc60008000000 */
[----:B------:R-:W-:-:S12]  /*0d70*/  UIMAD.WIDE.U32.X UR4, UR13, UR17, UR14, UP0 ;  /* 0x000000110d0472a5 */ /* 0x000fd800080e040e */
.L_x_10:
[----:B------:R-:W-:Y:S01]  /*0d80*/  USHF.R.U64 UR43, UR4, UR18, UR5 ;  /* 0x00000012042b7299 */ /* 0x000fe20008001205 */
[----:B------:R-:W-:Y:S01]  /*0d90*/  R2UR UR7, R6 ;  /* 0x00000000060772ca */ /* 0x000fe200000e0000 */
[----:B------:R-:W-:Y:S02]  /*0da0*/  USHF.R.U32.HI UR4, URZ, UR18, UR5 ;  /* 0x000000123f047299 */ /* 0x000fe40008011605 */
[----:B------:R-:W-:Y:S01]  /*0db0*/  UIADD3 UR5, UP0, URZ, -UR43, URZ ;  /* 0x8000002b3f057290 */ /* 0x000fe2000ff1e03f */
[----:B------:R-:W-:Y:S01]  /*0dc0*/  ULDC.64 UR14, c[0x0][0x620] ;  /* 0x00018800000e7ab9 */ /* 0x000fe20000000a00 */
[----:B------:R-:W-:Y:S02]  /*0dd0*/  UMOV UR6, UR19 ;  /* 0x0000001300067c82 */ /* 0x000fe40008000000 */
[----:B------:R-:W-:Y:S01]  /*0de0*/  UIADD3.X UR4, URZ, ~UR4, URZ, UP0, !UPT ;  /* 0x800000043f047290 */ /* 0x000fe200087fe43f */
[----:B------:R-:W-:Y:S01]  /*0df0*/  ULDC UR9, c[0x0][0x618] ;  /* 0x0001860000097ab9 */ /* 0x000fe20000000800 */
[----:B------:R-:W-:-:S02]  /*0e00*/  UIMAD UR12, UR11, UR12, UR10 ;  /* 0x0000000c0b0c72a4 */ /* 0x000fc4000f8e020a */
[----:B------:R-:W-:Y:S02]  /*0e10*/  UIMAD UR4, UR4, UR14, URZ ;  /* 0x0000000e040472a4 */ /* 0x000fe4000f8e023f */
[----:B------:R-:W-:Y:S02]  /*0e20*/  UIMAD.WIDE.U32 UR6, UR5, UR14, UR6 ;  /* 0x0000000e050672a5 */ /* 0x000fe4000f8e0006 */
[----:B------:R-:W-:Y:S01]  /*0e30*/  UIMAD UR4, UR5, UR15, UR4 ;  /* 0x0000000f050472a4 */ /* 0x000fe2000f8e0204 */
[----:B------:R-:W-:Y:S01]  /*0e40*/  ULDC UR10, c[0x0][0x608] ;  /* 0x00018200000a7ab9 */ /* 0x000fe20000000800 */
[----:B------:R-:W-:Y:S02]  /*0e50*/  ULDC UR18, c[0x0][0x658] ;  /* 0x0001960000127ab9 */ /* 0x000fe40000000800 */
[----:B------:R-:W-:Y:S01]  /*0e60*/  UIADD3 UR7, UR7, UR4, URZ ;  /* 0x0000000407077290 */ /* 0x000fe2000fffe03f */
[----:B------:R-:W-:Y:S02]  /*0e70*/  UMOV UR11, 0xffffffff ;  /* 0xffffffff000b7882 */ /* 0x000fe40000000000 */
[----:B------:R-:W-:Y:S01]  /*0e80*/  ULDC.64 UR4, c[0x0][0x640] ;  /* 0x0001900000047ab9 */ /* 0x000fe20000000a00 */
[----:B------:R-:W-:Y:S01]  /*0e90*/  USHF.R.U64 UR16, UR6, UR9, UR7 ;  /* 0x0000000906107299 */ /* 0x000fe20008001207 */
[----:B------:R-:W-:Y:S01]  /*0ea0*/  ISETP.NE.U32.AND P0, PT, RZ, UR4, PT ;  /* 0x00000004ff007c0c */ /* 0x000fe2000bf05070 */
[----:B------:R-:W-:-:S02]  /*0eb0*/  USHF.R.U32.HI UR7, URZ, UR9, UR7 ;  /* 0x000000093f077299 */ /* 0x000fc40008011607 */
[----:B------:R-:W-:Y:S01]  /*0ec0*/  USHF.L.U32 UR6, UR11, UR18, URZ ;  /* 0x000000120b067299 */ /* 0x000fe2000800063f */
[----:B------:R-:W-:Y:S01]  /*0ed0*/  ISETP.NE.AND.EX P0, PT, RZ, UR5, PT, P0 ;  /* 0x00000005ff007c0c */ /* 0x000fe2000bf05300 */
[----:B------:R-:W-:Y:S02]  /*0ee0*/  USHF.R.U64 UR22, UR16, UR10, UR7 ;  /* 0x0000000a10167299 */ /* 0x000fe40008001207 */
[----:B------:R-:W-:Y:S02]  /*0ef0*/  USHF.R.U32.HI UR7, URZ, UR10, UR7 ;  /* 0x0000000a3f077299 */ /* 0x000fe40008011607 */
[----:B------:R-:W-:Y:S02]  /*0f00*/  UISETP.NE.AND UP1, UPT, UR45, URZ, UPT ;  /* 0x0000003f2d00728c */ /* 0x000fe4000bf25270 */
[----:B------:R-:W-:Y:S01]  /*0f10*/  USHF.R.U64 UR23, UR22, UR18, UR7 ;  /* 0x0000001216177299 */ /* 0x000fe20008001207 */
[----:B------:R-:W-:Y:S01]  /*0f20*/  ULDC UR17, c[0x0][0x600] ;  /* 0x0001800000117ab9 */ /* 0x000fe20000000800 */
[----:B------:R-:W-:-:S02]  /*0f30*/  ULOP3.LUT UR13, URZ, UR6, URZ, 0x33, !UPT ;  /* 0x000000063f0d7292 */ /* 0x000fc4000f8e333f */
[----:B------:R-:W-:Y:S02]  /*0f40*/  UIADD3 UR15, UR17, -0x1, URZ ;  /* 0xffffffff110f7890 */ /* 0x000fe4000fffe03f */
[----:B------:R-:W-:Y:S02]  /*0f50*/  USEL UR12, UR8, UR12, !UP1 ;  /* 0x0000000c080c7287 */ /* 0x000fe4000c800000 */
[----:B------:R-:W-:Y:S01]  /*0f60*/  USHF.R.U32.HI UR7, URZ, UR18, UR7 ;  /* 0x000000123f077299 */ /* 0x000fe20008011607 */
[----:B------:R-:W-:Y:S01]  /*0f70*/  ULDC UR19, c[0x0][0x648] ;  /* 0x0001920000137ab9 */ /* 0x000fe20000000800 */
[----:B------:R-:W-:Y:S01]  /*0f80*/  ULDC UR20, c[0x0][0x638] ;  /* 0x00018e0000147ab9 */ /* 0x000fe20000000800 */
[----:B------:R-:W-:Y:S01]  /*0f90*/  UMOV UR21, 0x1 ;  /* 0x0000000100157882 */ /* 0x000fe20000000000 */
[----:B------:R-:W-:Y:S01]  /*0fa0*/  UMOV UR6, UR23 ;  /* 0x0000001700067c82 */ /* 0x000fe20008000000 */
[----:B------:R-:W-:Y:S07]  /*0fb0*/  @!P0 BRA `(.L_x_11) ;  /* 0x0000000000308947 */ /* 0x000fee0003800000 */
[----:B------:R-:W-:Y:S02]  /*0fc0*/  ULDC UR10, c[0x0][0x64c] ;  /* 0x00019300000a7ab9 */ /* 0x000fe40000000800 */
        /* <DEDUP_REMOVED lines=8> */
[----:B------:R-:W-:-:S07]  /*1050*/  UIMAD.WIDE.U32.X UR4, UR14, UR5, UR10, UP0 ;  /* 0x000000050e0472a5 */ /* 0x000fce00080e040a */
[----:B------:R-:W-:Y:S01]  /*1060*/  UMOV UR6, UR4 ;  /* 0x0000000400067c82 */ /* 0x000fe20008000000 */
[----:B------:R-:W-:-:S05]  /*1070*/  UMOV UR7, UR5 ;  /* 0x0000000500077c82 */ /* 0x000fca0008000000 */
.L_x_11:
[----:B------:R-:W-:Y:S01]  /*1080*/  USHF.R.U64 UR5, UR6, UR19, UR7 ;  /* 0x0000001306057299 */ /* 0x000fe20008001207 */
[----:B------:R-:W-:Y:S01]  /*1090*/  IMAD.MOV.U32 R0, RZ, RZ, 0x1 ;  /* 0x00000001ff007424 */ /* 0x000fe200078e00ff */
[----:B------:R-:W-:Y:S02]  /*10a0*/  USHF.L.U32 UR4, UR21, UR18, URZ ;  /* 0x0000001215047299 */ /* 0x000fe4000800063f */
[----:B------:R-:W-:Y:S02]  /*10b0*/  ULOP3.LUT UR13, UR22, UR13, URZ, 0xc0, !UPT ;  /* 0x0000000d160d7292 */ /* 0x000fe4000f8ec03f */
[----:B------:R-:W-:Y:S02]  /*10c0*/  UIADD3 UR6, -UR5, URZ, URZ ;  /* 0x0000003f05067290 */ /* 0x000fe4000fffe13f */
[----:B------:R-:W-:Y:S02]  /*10d0*/  UIMAD UR13, UR4, UR5, UR13 ;  /* 0x00000005040d72a4 */ /* 0x000fe4000f8e020d */
[----:B------:R-:W-:-:S02]  /*10e0*/  ULOP3.LUT UR15, UR16, UR15, URZ, 0xc0, !UPT ;  /* 0x0000000f100f7292 */ /* 0x000fc4000f8ec03f */
[----:B------:R-:W-:Y:S01]  /*10f0*/  UIMAD UR4, UR6, UR20, UR23 ;  /* 0x00000014060472a4 */ /* 0x000fe2000f8e0217 */
[----:B------:R-:W-:Y:S01]  /*1100*/  ULDC UR5, c[0x0][0x610] ;  /* 0x0001840000057ab9 */ /* 0x000fe20000000800 */
[----:B------:R-:W-:Y:S02]  /*1110*/  UISETP.NE.AND UP0, UPT, UR45, URZ, UPT ;  /* 0x0000003f2d00728c */ /* 0x000fe4000bf05270 */
[----:B------:R-:W-:Y:S02]  /*1120*/  UIMAD UR12, UR13, UR5, UR12 ;  /* 0x000000050d0c72a4 */ /* 0x000fe4000f8e020c */
[----:B------:R-:W-:-:S04]  /*1130*/  UIMAD UR4, UR4, UR17, UR15 ;  /* 0x00000011040472a4 */ /* 0x000fc8000f8e020f */
[----:B------:R-:W-:Y:S02]  /*1140*/  USEL UR41, UR4, UR12, !UP0 ;  /* 0x0000000c04297287 */ /* 0x000fe4000c000000 */
[----:B------:R-:W-:-:S12]  /*1150*/  USEL UR42, UR12, UR4, !UP0 ;  /* 0x000000040c2a7287 */ /* 0x000fd8000c000000 */
.L_x_9:
[----:B------:R-:W-:-:S08]  /*1160*/  NOP ;  /* 0x0000000000007918 */ /* 0x000fd00000000000 */
[----:B------:R-:W1:Y:S02]  /*1170*/  USETMAXREG.TRY_ALLOC.CTAPOOL UP0, 0xf0 ;  /* 0x000000f0000079c8 */ /* 0x000e640008000600 */
[----:B-1----:R-:W-:-:S13]  /*1180*/  PLOP3.LUT P0, PT, PT, PT, UP0, 0x80, 0x0 ;  /* 0x000000000000781c */ /* 0x002fda0003f0f008 */
[----:B------:R-:W-:Y:S05]  /*1190*/  @!P0 BRA `(.L_x_9) ;  /* 0xfffffffc00f08947 */ /* 0x000fea000383ffff */
[----:B------:R-:W-:Y:S01]  /*11a0*/  ULDC.64 UR4, c[0x0][0x598] ;  /* 0x0001660000047ab9 */ /* 0x000fe20000000a00 */
[----:B------:R-:W-:Y:S01]  /*11b0*/  ULDC.64 UR36, c[0x0][0x208] ;  /* 0x0000820000247ab9 */ /* 0x000fe20000000a00 */
[----:B------:R-:W-:-:S04]  /*11c0*/  ISETP.NE.U32.AND P0, PT, RZ, UR4, PT ;  /* 0x00000004ff007c0c */ /* 0x000fc8000bf05070 */
[----:B------:R-:W-:-:S13]  /*11d0*/  ISETP.NE.AND.EX P0, PT, RZ, UR5, PT, P0 ;  /* 0x00000005ff007c0c */ /* 0x000fda000bf05300 */
[----:B------:R-:W-:Y:S05]  /*11e0*/  @!P0 BRA `(.L_x_12) ;  /* 0x00000000001c8947 */ /* 0x000fea0003800000 */
[----:B------:R-:W1:Y:S02]  /*11f0*/  LDC.64 R2, c[0x0][0x598] ;  /* 0x00016600ff027b82 */ /* 0x000e640000000a00 */
[----:B-1----:R-:W2:Y:S02]  /*1200*/  LDG.E.64 R2, desc[UR36][R2.64] ;  /* 0x0000002402027981 */ /* 0x002ea4000c1e1b00 */
[----:B--2---:R-:W-:-:S04]  /*1210*/  ISETP.NE.U32.AND P0, PT, R2, RZ, PT ;  /* 0x000000ff0200720c */ /* 0x004fc80003f05070 */
[----:B------:R-:W-:-:S13]  /*1220*/  ISETP.NE.AND.EX P0, PT, R3, RZ, PT, P0 ;  /* 0x000000ff0300720c */ /* 0x000fda0003f05300 */
[----:B------:R-:W-:Y:S05]  /*1230*/  @!P0 BRA `(.L_x_12) ;  /* 0x0000000000088947 */ /* 0x000fea0003800000 */
[----:B------:R1:W5:Y:S01]  /*1240*/  LD.E R17, desc[UR36][R2.64] ;  /* 0x0000002402117980 */ /* 0x000362000c101900 */
[----:B------:R-:W-:Y:S05]  /*1250*/  BRA `(.L_x_13) ;  /* 0x0000000000247947 */ /* 0x000fea0003800000 */
.L_x_12:
[----:B------:R-:W-:Y:S02]  /*1260*/  ULDC.64 UR4, c[0x0][0x588] ;  /* 0x0001620000047ab9 */ /* 0x000fe40000000a00 */
[----:B------:R-:W-:-:S04]  /*1270*/  ISETP.NE.U32.AND P0, PT, RZ, UR4, PT ;  /* 0x00000004ff007c0c */ /* 0x000fc8000bf05070 */
[----:B------:R-:W-:-:S13]  /*1280*/  ISETP.NE.AND.EX P0, PT, RZ, UR5, PT, P0 ;  /* 0x00000005ff007c0c */ /* 0x000fda000bf05300 */
[----:B------:R-:W-:Y:S05]  /*1290*/  @!P0 BRA `(.L_x_14) ;  /* 0x00000000000c8947 */ /* 0x000fea0003800000 */
[----:B------:R-:W1:Y:S02]  /*12a0*/  LDC.64 R2, c[0x0][0x588] ;  /* 0x00016200ff027b82 */ /* 0x000e640000000a00 */
[----:B-1----:R2:W5:Y:S01]  /*12b0*/  LDG.E R17, desc[UR36][R2.64] ;  /* 0x0000002402117981 */ /* 0x002562000c1e1900 */
[----:B------:R-:W-:Y:S05]  /*12c0*/  BRA `(.L_x_13) ;  /* 0x0000000000087947 */ /* 0x000fea0003800000 */
.L_x_14:
[----:B------:R-:W-:Y:S02]  /*12d0*/  ULDC UR4, c[0x0][0x580] ;  /* 0x0001600000047ab9 */ /* 0x000fe40000000800 */
[----:B------:R-:W-:-:S07]  /*12e0*/  IMAD.U32 R17, RZ, RZ, UR4 ;  /* 0x00000004ff117e24 */ /* 0x000fce000f8e00ff */
.L_x_13:
[----:B------:R-:W-:Y:S02]  /*12f0*/  ULDC.64 UR4, c[0x0][0x5a0] ;  /* 0x0001680000047ab9 */ /* 0x000fe40000000a00 */
[----:B------:R-:W-:-:S04]  /*1300*/  ISETP.NE.U32.AND P0, PT, RZ, UR4, PT ;  /* 0x00000004ff007c0c */ /* 0x000fc8000bf05070 */
[----:B------:R-:W-:-:S13]  /*1310*/  ISETP.NE.AND.EX P0, PT, RZ, UR5, PT, P0 ;  /* 0x00000005ff007c0c */ /* 0x000fda000bf05300 */
[----:B------:R-:W-:Y:S05]  /*1320*/  @!P0 BRA `(.L_x_15) ;  /* 0x00000000001c8947 */ /* 0x000fea0003800000 */
[----:B-12---:R-:W1:Y:S02]  /*1330*/  LDC.64 R2, c[0x0][0x5a0] ;  /* 0x00016800ff027b82 */ /* 0x006e640000000a00 */
[----:B-1----:R-:W2:Y:S02]  /*1340*/  LDG.E.64 R2, desc[UR36][R2.64] ;  /* 0x0000002402027981 */ /* 0x002ea4000c1e1b00 */
[----:B--2---:R-:W-:-:S04]  /*1350*/  ISETP.NE.U32.AND P0, PT, R2, RZ, PT ;  /* 0x000000ff0200720c */ /* 0x004fc80003f05070 */
[----:B------:R-:W-:-:S13]  /*1360*/  ISETP.NE.AND.EX P0, PT, R3, RZ, PT, P0 ;  /* 0x000000ff0300720c */ /* 0x000fda0003f05300 */
[----:B------:R-:W-:Y:S05]  /*1370*/  @!P0 BRA `(.L_x_15) ;  /* 0x0000000000088947 */ /* 0x000fea0003800000 */
[----:B------:R1:W5:Y:S01]  /*1380*/  LD.E R18, desc[UR36][R2.64] ;  /* 0x0000002402127980 */ /* 0x000362000c101900 */
[----:B------:R-:W-:Y:S05]  /*1390*/  BRA `(.L_x_16) ;  /* 0x0000000000247947 */ /* 0x000fea0003800000 */
.L_x_15:
[----:B------:R-:W-:Y:S02]  /*13a0*/  ULDC.64 UR4, c[0x0][0x590] ;  /* 0x0001640000047ab9 */ /* 0x000fe40000000a00 */
[----:B------:R-:W-:-:S04]  /*13b0*/  ISETP.NE.U32.AND P0, PT, RZ, UR4, PT ;  /* 0x00000004ff007c0c */ /* 0x000fc8000bf05070 */
[----:B------:R-:W-:-:S13]  /*13c0*/  ISETP.NE.AND.EX P0, PT, RZ, UR5, PT, P0 ;  /* 0x00000005ff007c0c */ /* 0x000fda000bf05300 */
[----:B------:R-:W-:Y:S05]  /*13d0*/  @!P0 BRA `(.L_x_17) ;  /* 0x00000000000c8947 */ /* 0x000fea0003800000 */
[----:B------:R-:W3:Y:S02]  /*13e0*/  LDC.64 R18, c[0x0][0x590] ;  /* 0x00016400ff127b82 */ /* 0x000ee40000000a00 */
[----:B---3--:R3:W5:Y:S01]  /*13f0*/  LDG.E R18, desc[UR36][R18.64] ;  /* 0x0000002412127981 */ /* 0x008762000c1e1900 */
[----:B------:R-:W-:Y:S05]  /*1400*/  BRA `(.L_x_16) ;  /* 0x0000000000087947 */ /* 0x000fea0003800000 */
.L_x_17:
[----:B------:R-:W-:Y:S02]  /*1410*/  ULDC UR4, c[0x0][0x584] ;  /* 0x0001610000047ab9 */ /* 0x000fe40000000800 */
[----:B------:R-:W-:-:S07]  /*1420*/  IMAD.U32 R18, RZ, RZ, UR4 ;  /* 0x00000004ff127e24 */ /* 0x000fce000f8e00ff */
.L_x_16:
[----:B------:R-:W-:-:S13]  /*1430*/  LOP3.LUT P0, RZ, R0, 0xff, RZ, 0xc0, !PT ;  /* 0x000000ff00ff7812 */ /* 0x000fda000780c0ff */
[----:B------:R-:W-:Y:S05]  /*1440*/  @!P0 EXIT ;  /* 0x000000000000894d */ /* 0x000fea0003800000 */
[----:B-12---:R-:W1:Y:S01]  /*1450*/  LDC.64 R2, c[0x0][0x5c8] ;  /* 0x00017200ff027b82 */ /* 0x006e620000000a00 */
[----:B------:R-:W-:Y:S01]  /*1460*/  ULDC UR4, c[0x0][0x28c] ;  /* 0x0000a30000047ab9 */ /* 0x000fe20000000800 */
[----:B------:R-:W-:Y:S01]  /*1470*/  UMOV UR39, URZ ;  /* 0x0000003f00277c82 */ /* 0x000fe20008000000 */
[----:B------:R-:W-:Y:S01]  /*1480*/  UIADD3 UR4, UR4, 0x1f, URZ ;  /* 0x0000001f04047890 */ /* 0x000fe2000fffe03f */
[----:B------:R-:W-:-:S03]  /*1490*/  UMOV UR38, URZ ;  /* 0x0000003f00267c82 */ /* 0x000fc60008000000 */
[----:B------:R-:W-:-:S04]  /*14a0*/  USHF.R.S32.HI UR5, URZ, 0x1f, UR4 ;  /* 0x0000001f3f057899 */ /* 0x000fc80008011404 */
[----:B------:R-:W-:-:S04]  /*14b0*/  ULEA.HI UR5, UR5, UR4, URZ, 0x5 ;  /* 0x0000000405057291 */ /* 0x000fc8000f8f283f */
[----:B------:R-:W-:Y:S01]  /*14c0*/  USHF.R.S32.HI UR44, URZ, 0x5, UR5 ;  /* 0x000000053f2c7899 */ /* 0x000fe20008011405 */
[C-C-:B-1----:R-:W-:Y:S01]  /*14d0*/  SHF.L.U64.HI R153, R2.reuse, 0x7, R3.reuse ;  /* 0x0000000702997819 */ /* 0x142fe20000010203 */
[C---:B------:R-:W-:Y:S01]  /*14e0*/  IMAD.SHL.U32 R155, R2.reuse, 0x80, RZ ;  /* 0x00000080029b7824 */ /* 0x040fe200078e00ff */
[C---:B---3--:R-:W-:Y:S01]  /*14f0*/  SHF.L.U64.HI R19, R2.reuse, 0x3, R3 ;  /* 0x0000000302137819 */ /* 0x048fe20000010203 */
[----:B------:R-:W-:-:S08]  /*1500*/  IMAD.SHL.U32 R23, R2, 0x8, RZ ;  /* 0x0000000802177824 */ /* 0x000fd000078e00ff */
.L_x_303:
[----:B------:R-:W1:Y:S01]  /*1510*/  S2R R0, SR_TID.X ;  /* 0x0000000000007919 */ /* 0x000e620000002100 */
[----:B------:R-:W2:Y:S01]  /*1520*/  S2UR UR6, SR_CgaCtaId ;  /* 0x00000000000679c3 */ /* 0x000ea20000008800 */
[----:B------:R-:W-:Y:S02]  /*1530*/  UMOV UR46, 0x400 ;  /* 0x00000400002e7882 */ /* 0x000fe40000000000 */
[----:B--2---:R-:W-:Y:S01]  /*1540*/  ULEA UR46, UR6, UR46, 0x18 ;  /* 0x0000002e062e7291 */ /* 0x004fe2000f8ec03f */
[----:B-1----:R-:W-:-:S04]  /*1550*/  LOP3.LUT R0, R0, 0x80, RZ, 0xc0, !PT ;  /* 0x0000008000007812 */ /* 0x002fc800078ec0ff */
[----:B------:R-:W-:-:S06]  /*1560*/  SHF.R.U32.HI R0, RZ, 0x7, R0 ;  /* 0x00000007ff007819 */ /* 0x000fcc0000011600 */
[----:B------:R-:W1:Y:S02]  /*1570*/  SHFL.IDX PT, R0, R0, RZ, 0x1f ;  /* 0x00001fff00007589 */ /* 0x000e6400000e0000 */
[----:B-1----:R-:W-:-:S13]  /*1580*/  R2UR UR4, R0 ;  /* 0x00000000000472ca */ /* 0x002fda00000e0000 */
[----:B------:R-:W-:-:S04]  /*1590*/  ULEA.HI UR5, UR4, UR4, URZ, 0x1 ;  /* 0x0000000404057291 */ /* 0x000fc8000f8f083f */
[----:B------:R-:W-:-:S04]  /*15a0*/  ULOP3.LUT UR5, UR5, 0x1ffffe, URZ, 0xc0, !UPT ;  /* 0x001ffffe05057892 */ /* 0x000fc8000f8ec03f */
[----:B------:R-:W-:-:S03]  /*15b0*/  UIADD3 UR5, UR4, -UR5, URZ ;  /* 0x8000000504057290 */ /* 0x000fc6000fffe03f */
[----:B------:R-:W-:Y:S01]  /*15c0*/  ULDC UR4, c[0x0][0x28c] ;  /* 0x0000a30000047ab9 */ /* 0x000fe20000000800 */
[----:B------:R-:W-:Y:S01]  /*15d0*/  ULEA UR5, UR5, UR46, 0xb ;  /* 0x0000002e05057291 */ /* 0x000fe2000f8e583f */
[----:B------:R-:W-:-:S03]  /*15e0*/  ISETP.LT.AND P0, PT, RZ, UR4, PT ;  /* 0x00000004ff007c0c */ /* 0x000fc6000bf01270 */
[----:B------:R-:W-:-:S04]  /*15f0*/  UIADD3 UR5, UR5, 0x180, URZ ;  /* 0x0000018005057890 */ /* 0x000fc8000fffe03f */
[----:B------:R-:W-:-:S04]  /*1600*/  USHF.R.U32.HI UR5, URZ, 0x4, UR5 ;  /* 0x000000043f057899 */ /* 0x000fc80008011605 */
[----:B------:R-:W-:Y:S02]  /*1610*/  ULOP3.LUT UR47, UR5, 0x3fff, URZ, 0xc0, !UPT ;  /* 0x00003fff052f7892 */ /* 0x000fe4000f8ec03f */
[----:B------:R-:W-:Y:S10]  /*1620*/  @P0 BRA `(.L_x_18) ;  /* 0x0000000000400947 */ /* 0x000ff40003800000 */
[----:B------:R-:W-:Y:S01]  /*1630*/  MOV R0, 0x0 ;  /* 0x0000000000007802 */ /* 0x000fe20000000f00 */
[----:B------:R-:W-:Y:S01]  /*1640*/  ULDC.64 UR4, c[0x4][0x68] ;  /* 0x01001a0000047ab9 */ /* 0x000fe20000000a00 */
[----:B------:R-:W-:Y:S01]  /*1650*/  ULDC.64 UR6, c[0x4][0x8] ;  /* 0x0100020000067ab9 */ /* 0x000fe20000000a00 */
[----:B------:R-:W-:Y:S01]  /*1660*/  IMAD.U32 R4, RZ, RZ, UR4 ;  /* 0x00000004ff047e24 */ /* 0x000fe2000f8e00ff */
[----:B------:R1:W2:Y:S01]  /*1670*/  LDC.64 R2, c[0x4][R0] ;  /* 0x0100000000027b82 */ /* 0x0002a20000000a00 */
[----:B------:R-:W-:Y:S01]  /*1680*/  IMAD.U32 R5, RZ, RZ, UR5 ;  /* 0x00000005ff057e24 */ /* 0x000fe2000f8e00ff */
[----:B------:R-:W-:Y:S01]  /*1690*/  ULDC.64 UR4, c[0x4][0x70] ;  /* 0x01001c0000047ab9 */ /* 0x000fe20000000a00 */
[----:B------:R-:W-:Y:S02]  /*16a0*/  IMAD.U32 R10, RZ, RZ, UR6 ;  /* 0x00000006ff0a7e24 */ /* 0x000fe4000f8e00ff */
[----:B0-----:R-:W-:Y:S02]  /*16b0*/  IMAD.U32 R6, RZ, RZ, UR4 ;  /* 0x00000004ff067e24 */ /* 0x001fe4000f8e00ff */
[----:B------:R-:W-:-:S02]  /*16c0*/  IMAD.U32 R7, RZ, RZ, UR5 ;  /* 0x00000005ff077e24 */ /* 0x000fc4000f8e00ff */
[----:B------:R-:W-:Y:S02]  /*16d0*/  IMAD.U32 R11, RZ, RZ, UR7 ;  /* 0x00000007ff0b7e24 */ /* 0x000fe4000f8e00ff */
[----:B------:R-:W-:Y:S02]  /*16e0*/  IMAD.MOV.U32 R8, RZ, RZ, 0x1e1 ;  /* 0x000001e1ff087424 */ /* 0x000fe400078e00ff */
[----:B------:R-:W-:Y:S02]  /*16f0*/  IMAD.MOV.U32 R12, RZ, RZ, 0x1 ;  /* 0x00000001ff0c7424 */ /* 0x000fe400078e00ff */
[----:B-1----:R-:W-:-:S07]  /*1700*/  IMAD.MOV.U32 R13, RZ, RZ, RZ ;  /* 0x000000ffff0d7224 */ /* 0x002fce00078e00ff */
[----:B------:R-:W-:-:S07]  /*1710*/  LEPC R20, `(.L_x_18) ;  /* 0x000000001014794e */ /* 0x000fce0000000000 */
[----:B--2--5:R-:W-:Y:S05]  /*1720*/  CALL.ABS.NOINC R2 ;  /* 0x0000000002007343 */ /* 0x024fea0003c00000 */
.L_x_18:
[----:B------:R-:W-:-:S06]  /*1730*/  ULOP3.LUT UR4, UR40, 0x1, URZ, 0xfc, !UPT ;  /* 0x0000000128047892 */ /* 0x000fcc000f8efc3f */
[----:B------:R-:W-:-:S05]  /*1740*/  IMAD.U32 R0, RZ, RZ, UR4 ;  /* 0x00000004ff007e24 */ /* 0x000fca000f8e00ff */
[----:B------:R-:W-:-:S13]  /*1750*/  ISETP.NE.AND P0, PT, R0, 0x3, PT ;  /* 0x000000030000780c */ /* 0x000fda0003f05270 */
[----:B------:R-:W-:Y:S05]  /*1760*/  @!P0 BRA `(.L_x_19) ;  /* 0x0000000000048947 */ /* 0x000fea0003800000 */
[----:B------:R-:W-:Y:S01]  /*1770*/  BPT.TRAP 0x1 ;  /* 0x000000040000795c */ /* 0x000fe20000300000 */
.L_x_19:
[----:B------:R-:W-:Y:S02]  /*1780*/  IMAD.U32 R3, RZ, RZ, UR38 ;  /* 0x00000026ff037e24 */ /* 0x000fe4000f8e00ff */
[----:B------:R-:W-:-:S03]  /*1790*/  IMAD.U32 R0, RZ, RZ, UR39 ;  /* 0x00000027ff007e24 */ /* 0x000fc6000f8e00ff */
[----:B------:R-:W-:Y:S02]  /*17a0*/  LEA R3, R3, UR46, 0x3 ;  /* 0x0000002e03037c11 */ /* 0x000fe4000f8e18ff */
[----:B------:R-:W-:-:S04]  /*17b0*/  SHF.L.U32 R0, R0, 0x1f, RZ ;  /* 0x0000001f00007819 */ /* 0x000fc800000006ff */
[----:B------:R1:W2:Y:S01]  /*17c0*/  SYNCS.PHASECHK.TRANS64.TRYWAIT P1, [R3+URZ], R0 ;  /* 0x00000000030075a7 */ /* 0x0002a2000802017f */
[----:B------:R-:W-:Y:S05]  /*17d0*/  @!P0 BRA `(.L_x_20) ;  /* 0x0000000000048947 */ /* 0x000fea0003800000 */
[----:B------:R-:W-:Y:S01]  /*17e0*/  BPT.TRAP 0x1 ;  /* 0x000000040000795c */ /* 0x000fe20000300000 */
.L_x_20:
[----:B--2---:R-:W-:Y:S05]  /*17f0*/  @P1 BRA `(.L_x_21) ;  /* 0x0000000000081947 */ /* 0x004fea0003800000 */
[----:B------:R-:W2:Y:S02]  /*1800*/  SYNCS.PHASECHK.TRANS64.TRYWAIT P1, [R3+URZ], R0 ;  /* 0x00000000030075a7 */ /* 0x000ea4000802017f */
[----:B--2---:R-:W-:Y:S05]  /*1810*/  @!P1 BRA `(.L_x_22) ;  /* 0x000001c800389947 */ /* 0x004fea0003800000 */
.L_x_21:
[----:B------:R-:W-:-:S04]  /*1820*/  UISETP.LT.AND UP0, UPT, UR44, 0x1, UPT ;  /* 0x000000012c00788c */ /* 0x000fc8000bf01270 */
[----:B------:R-:W-:-:S06]  /*1830*/  USEL UR4, UR44, 0x1, UP0 ;  /* 0x000000012c047887 */ /* 0x000fcc0008000000 */
[----:B-12---:R-:W-:Y:S01]  /*1840*/  IMAD.U32 R3, RZ, RZ, UR4 ;  /* 0x00000004ff037e24 */ /* 0x006fe2000f8e00ff */
[----:B------:R-:W-:Y:S05]  /*1850*/  WARPSYNC.ALL ;  /* 0x0000000000007948 */ /* 0x000fea0003800000 */
[----:B------:R-:W-:-:S04]  /*1860*/  IADD3 R3, -R3, UR44, RZ ;  /* 0x0000002c03037c10 */ /* 0x000fc8000fffe1ff */
[----:B------:R-:W-:Y:S01]  /*1870*/  ISETP.GE.AND P1, PT, R3, 0x1, PT ;  /* 0x000000010300780c */ /* 0x000fe20003f26270 */
[----:B------:R-:W-:Y:S01]  /*1880*/  UIADD3 UR46, UR46, 0x21180, URZ ;  /* 0x000211802e2e7890 */ /* 0x000fe2000fffe03f */
[----:B------:R-:W-:Y:S01]  /*1890*/  WARPGROUP.ARRIVE ;  /* 0x00000000000079c5 */ /* 0x000fe20000000000 */
[----:B------:R-:W-:Y:S02]  /*18a0*/  ULOP3.LUT UR47, UR47, 0x10000, URZ, 0xfc, !UPT ;  /* 0x000100002f2f7892 */ /* 0x000fe4000f8efc3f */
[----:B------:R-:W-:Y:S02]  /*18b0*/  USHF.R.U32.HI UR46, URZ, 0x4, UR46 ;  /* 0x000000043f2e7899 */ /* 0x000fe4000801162e */
[----:B------:R-:W-:Y:S02]  /*18c0*/  UIMAD UR8, UR38, 0x300, UR47 ;  /* 0x00000300260878a4 */ /* 0x000fe4000f8e022f */
[----:B------:R-:W-:Y:S01]  /*18d0*/  ULOP3.LUT UR46, UR46, 0x3fff, URZ, 0xc0, !UPT ;  /* 0x00003fff2e2e7892 */ /* 0x000fe2000f8ec03f */
[----:B------:R-:W-:Y:S01]  /*18e0*/  UMOV UR5, 0xc0000010 ;  /* 0xc000001000057882 */ /* 0x000fe20000000000 */
[----:B------:R-:W-:-:S02]  /*18f0*/  UMOV UR7, 0xc0000010 ;  /* 0xc000001000077882 */ /* 0x000fc40000000000 */
[----:B------:R-:W-:Y:S01]  /*1900*/  ULOP3.LUT UR46, UR46, 0x10000, URZ, 0xfc, !UPT ;  /* 0x000100002e2e7892 */ /* 0x000fe2000f8efc3f */
[----:B------:R-:W-:-:S03]  /*1910*/  UMOV UR4, UR8 ;  /* 0x0000000800047c82 */ /* 0x000fc60008000000 */
[----:B------:R-:W-:-:S09]  /*1920*/  ULEA UR6, UR38, UR46, 0x9 ;  /* 0x0000002e26067291 */ /* 0x000fd2000f8e483f */
[----:B------:R-:W-:Y:S01]  /*1930*/  IGMMA.64x256x32.S8.S8 R24, gdesc[UR4], RZ, !UPT, gsb0 ;  /* 0x06600000041879f1 */ /* 0x000fe2000c0410ff */
[----:B------:R-:W-:Y:S01]  /*1940*/  UIADD3 UR4, UR8, 0x100, URZ ;  /* 0x0000010008047890 */ /* 0x000fe2000fffe03f */
[----:B------:R-:W-:Y:S01]  /*1950*/  UMOV UR5, 0xc0000010 ;  /* 0xc000001000057882 */ /* 0x000fe20000000000 */
[----:B------:R-:W-:Y:S02]  /*1960*/  WARPGROUP.DEPBAR.LE gsb0, 0x0 ;  /* 0x00008000000079c5 */ /* 0x000fe40000010000 */
[----:B------:R-:W-:Y:S04]  /*1970*/  STL.64 [R1+0x200], R24 ;  /* 0x0002001801007387 */ /* 0x000fe80000100a00 */
        /* <DEDUP_REMOVED lines=62> */
[----:B------:R1:W-:Y:S02]  /*1d60*/  STL.64 [R1+0x3f8], R150 ;  /* 0x0003f89601007387 */ /* 0x0003e40000100a00 */
[----:B-1----:R-:W-:-:S06]  /*1d70*/  WARPGROUP.ARRIVE ;  /* 0x00000000000079c5 */ /* 0x002fcc0000000000 */
[----:B------:R-:W-:Y:S01]  /*1d80*/  IGMMA.64x256x32.S8.S8 R24, gdesc[UR4], RZ, !UPT, gsb0 ;  /* 0x06600000041879f1 */ /* 0x000fe2000c0410ff */
[----:B------:R-:W-:Y:S01]  /*1d90*/  UIADD3 UR4, UR8, 0x200, URZ ;  /* 0x0000020008047890 */ /* 0x000fe2000fffe03f */
[----:B------:R-:W-:Y:S01]  /*1da0*/  UMOV UR5, 0xc0000010 ;  /* 0xc000001000057882 */ /* 0x000fe20000000000 */
[----:B------:R-:W-:Y:S02]  /*1db0*/  WARPGROUP.DEPBAR.LE gsb0, 0x0 ;  /* 0x00008000000079c5 */ /* 0x000fe40000010000 */
[----:B------:R-:W-:Y:S04]  /*1dc0*/  STL.64 [R1], R24 ;  /* 0x0000001801007387 */ /* 0x000fe80000100a00 */
        /* <DEDUP_REMOVED lines=64> */
[----:B------:R-:W-:Y:S03]  /*21d0*/  IGMMA.64x256x32.S8.S8 R24, gdesc[UR4], RZ, !UPT, gsb0 ;  /* 0x06600000041879f1 */ /* 0x000fe6000c0410ff */
[----:B------:R-:W-:Y:S02]  /*21e0*/  WARPGROUP.DEPBAR.LE gsb0, 0x0 ;  /* 0x00008000000079c5 */ /* 0x000fe40000010000 */
[----:B------:R-:W-:Y:S05]  /*21f0*/  @!P1 BRA `(.L_x_23) ;  /* 0x0000001c00b09947 */ /* 0x000fea0003800000 */
[----:B------:R-:W-:Y:S02]  /*2200*/  UIADD3 UR4, UR38, 0x1, URZ ;  /* 0x0000000126047890 */ /* 0x000fe4000fffe03f */
[----:B------:R-:W-:Y:S02]  /*2210*/  IMAD.U32 R0, RZ, RZ, UR38 ;  /* 0x00000026ff007e24 */ /* 0x000fe4000f8e00ff */
[----:B------:R-:W-:-:S04]  /*2220*/  UISETP.NE.AND UP0, UPT, UR4, 0xb, UPT ;  /* 0x0000000b0400788c */ /* 0x000fc8000bf05270 */
[----:B------:R-:W-:Y:S02]  /*2230*/  USEL UR5, URZ, 0x1, UP0 ;  /* 0x000000013f057887 */ /* 0x000fe40008000000 */
[----:B------:R-:W-:Y:S02]  /*2240*/  USEL UR8, UR4, URZ, UP0 ;  /* 0x0000003f04087287 */ /* 0x000fe40008000000 */
[----:B------:R-:W-:-:S06]  /*2250*/  ULOP3.LUT UR5, UR39, UR5, URZ, 0x3c, !UPT ;  /* 0x0000000527057292 */ /* 0x000fcc000f8e3c3f */
[----:B------:R-:W-:-:S07]  /*2260*/  IMAD.U32 R2, RZ, RZ, UR5 ;  /* 0x00000005ff027e24 */ /* 0x000fce000f8e00ff */
.L_x_30:
[----:B------:R-:W-:Y:S05]  /*2270*/  @!P0 BRA `(.L_x_24) ;  /* 0x0000000000048947 */ /* 0x000fea0003800000 */
[----:B------:R-:W-:Y:S01]  /*2280*/  BPT.TRAP 0x1 ;  /* 0x000000040000795c */ /* 0x000fe20000300000 */
.L_x_24:
[----:B------:R-:W1:Y:S01]  /*2290*/  S2UR UR5, SR_CgaCtaId ;  /* 0x00000000000579c3 */ /* 0x000e620000008800 */
[----:B------:R-:W-:Y:S01]  /*22a0*/  UMOV UR4, 0x400 ;  /* 0x0000040000047882 */ /* 0x000fe20000000000 */
[----:B------:R-:W-:Y:S01]  /*22b0*/  SHF.L.U32 R4, R2, 0x1f, RZ ;  /* 0x0000001f02047819 */ /* 0x000fe200000006ff */
[----:B-1----:R-:W-:-:S04]  /*22c0*/  ULEA UR10, UR5, UR4, 0x18 ;  /* 0x00000004050a7291 */ /* 0x002fc8000f8ec03f */
[----:B------:R-:W-:-:S09]  /*22d0*/  ULEA UR4, UR8, UR10, 0x3 ;  /* 0x0000000a08047291 */ /* 0x000fd2000f8e183f */
[----:B------:R1:W2:Y:S01]  /*22e0*/  SYNCS.PHASECHK.TRANS64.TRYWAIT P1, [UR4], R4 ;  /* 0x00000004ff0075a7 */ /* 0x0002a20008020144 */
[----:B------:R-:W-:Y:S05]  /*22f0*/  @!P0 BRA `(.L_x_25) ;  /* 0x0000000000048947 */ /* 0x000fea0003800000 */
[----:B------:R-:W-:Y:S01]  /*2300*/  BPT.TRAP 0x1 ;  /* 0x000000040000795c */ /* 0x000fe20000300000 */
.L_x_25:
[----:B--2---:R-:W-:Y:S05]  /*2310*/  @P1 BRA `(.L_x_26) ;  /* 0x0000000000081947 */ /* 0x004fea0003800000 */
[----:B------:R-:W2:Y:S02]  /*2320*/  SYNCS.PHASECHK.TRANS64.TRYWAIT P1, [UR4], R4 ;  /* 0x00000004ff0075a7 */ /* 0x000ea40008020144 */
[----:B--2---:R-:W-:Y:S05]  /*2330*/  @!P1 BRA `(.L_x_27) ;  /* 0x000001bc00849947 */ /* 0x004fea0003800000 */
.L_x_26:
[----:B------:R-:W-:Y:S04]  /*2340*/  STL [R1+0x4c0], R155 ;  /* 0x0004c09b01007387 */ /* 0x000fe80000100800 */
        /* <DEDUP_REMOVED lines=22> */
[----:B------:R3:W-:Y:S04]  /*24b0*/  STL.64 [R1+0x408], R108 ;  /* 0x0004086c01007387 */ /* 0x0007e80000100a00 */
[----:B---3--:R-:W3:Y:S04]  /*24c0*/  LDL.LU.64 R108, [R1] ;  /* 0x00000000016c7983 */ /* 0x008ee80000300a00 */
[----:B------:R-:W4:Y:S04]  /*24d0*/  LDL.LU.64 R110, [R1+0x8] ;  /* 0x00000800016e7983 */ /* 0x000f280000300a00 */
[----:B------:R-:W2:Y:S04]  /*24e0*/  LDL.LU.64 R112, [R1+0x10] ;  /* 0x0000100001707983 */ /* 0x000ea80000300a00 */
[----:B------:R-:W3:Y:S04]  /*24f0*/  LDL.LU.64 R114, [R1+0x18] ;  /* 0x0000180001727983 */ /* 0x000ee80000300a00 */
        /* <DEDUP_REMOVED lines=18> */
[----:B---3--:R-:W-:Y:S04]  /*2620*/  STL.64 [R1+0x6c0], R150 ;  /* 0x0006c09601007387 */ /* 0x008fe80000100a00 */
[----:B--2---:R-:W-:Y:S04]  /*2630*/  STL.64 [R1+0x6b8], R148 ;  /* 0x0006b89401007387 */ /* 0x004fe80000100a00 */
[----:B----4-:R-:W-:Y:S04]  /*2640*/  STL.64 [R1+0x6b0], R146 ;  /* 0x0006b09201007387 */ /* 0x010fe80000100a00 */
        /* <DEDUP_REMOVED lines=61> */
[----:B--2---:R-:W2:Y:S04]  /*2a20*/  LDL.LU.64 R24, [R1+0x200] ;  /* 0x0002000001187983 */ /* 0x004ea80000300a00 */
[----:B------:R-:W2:Y:S04]  /*2a30*/  LDL.LU.64 R26, [R1+0x208] ;  /* 0x00020800011a7983 */ /* 0x000ea80000300a00 */
        /* <DEDUP_REMOVED lines=61> */
[----:B------:R-:W2:Y:S01]  /*2e10*/  LDL.LU.64 R150, [R1+0x3f8] ;  /* 0x0003f80001967983 */ /* 0x000ea20000300a00 */
[----:B------:R-:W-:-:S02]  /*2e20*/  UIMAD UR9, UR8, 0x300, UR47 ;  /* 0x00000300080978a4 */ /* 0x000fc4000f8e022f */
[----:B------:R-:W-:Y:S01]  /*2e30*/  ULEA UR6, UR8, UR46, 0x9 ;  /* 0x0000002e08067291 */ /* 0x000fe2000f8e483f */
[----:B------:R-:W3:Y:S01]  /*2e40*/  LDL.LU.64 R152, [R1+0xb0] ;  /* 0x0000b00001987983 */ /* 0x000ee20000300a00 */
[----:B------:R-:W-:Y:S01]  /*2e50*/  UMOV UR5, 0xc0000010 ;  /* 0xc000001000057882 */ /* 0x000fe20000000000 */
[----:B------:R-:W-:Y:S02]  /*2e60*/  UMOV UR7, 0xc0000010 ;  /* 0xc000001000077882 */ /* 0x000fe40000000000 */
[----:B------:R-:W-:Y:S01]  /*2e70*/  UMOV UR4, UR9 ;  /* 0x0000000900047c82 */ /* 0x000fe20008000000 */
[----:B------:R-:W3:Y:S04]  /*2e80*/  LDL.LU.64 R154, [R1+0xb8] ;  /* 0x0000b800019a7983 */ /* 0x000ee80000300a00 */
        /* <DEDUP_REMOVED lines=39> */
[----:B------:R-:W3:Y:S01]  /*3100*/  LDL.LU.64 R234, [R1+0x1f8] ;  /* 0x0001f80001ea7983 */ /* 0x000ee20000300a00 */
[----:B--2---:R-:W-:-:S06]  /*3110*/  WARPGROUP.ARRIVE ;  /* 0x00000000000079c5 */ /* 0x004fcc0000000000 */
[----:B------:R-:W-:Y:S03]  /*3120*/  IGMMA.64x256x32.S8.S8 R24, gdesc[UR4], R24, gsb0 ;  /* 0x06600000041879f1 */ /* 0x000fe60008041018 */
        /* <DEDUP_REMOVED lines=65> */
[----:B--2---:R-:W3:Y:S04]  /*3540*/  LDL.LU.64 R150, [R1+0x6c0] ;  /* 0x0006c00001967983 */ /* 0x004ee80000300a00 */
        /* <DEDUP_REMOVED lines=21> */
[----:B------:R-:W-:Y:S01]  /*36a0*/  UIADD3 UR4, UR9, 0x100, URZ ;  /* 0x0000010009047890 */ /* 0x000fe2000fffe03f */
[----:B------:R-:W-:-:S02]  /*36b0*/  UMOV UR5, 0xc0000010 ;  /* 0xc000001000057882 */ /* 0x000fc40000000000 */
        /* <DEDUP_REMOVED lines=42> */
[----:B---3--:R-:W-:-:S06]  /*3960*/  WARPGROUP.ARRIVE ;  /* 0x00000000000079c5 */ /* 0x008fcc0000000000 */
[----:B------:R-:W-:Y:S03]  /*3970*/  IGMMA.64x256x32.S8.S8 R108, gdesc[UR4], R108, gsb0 ;  /* 0x06600000046c79f1 */ /* 0x000fe6000804106c */
        /* <DEDUP_REMOVED lines=65> */
[----:B---3--:R4:W5:Y:S04]  /*3d90*/  LDL.LU R155, [R1+0x4c0] ;  /* 0x0004c000019b7983 */ /* 0x0089680000300800 */
[----:B------:R4:W5:Y:S04]  /*3da0*/  LDL.LU.64 R152, [R1+0x4b8] ;  /* 0x0004b80001987983 */ /* 0x0009680000300a00 */
        /* <DEDUP_REMOVED lines=22> */
[----:B------:R-:W-:Y:S01]  /*3f10*/  UIADD3 UR4, UR9, 0x200, URZ ;  /* 0x0000020009047890 */ /* 0x000fe2000fffe03f */
[----:B------:R-:W-:Y:S01]  /*3f20*/  UMOV UR5, 0xc0000010 ;  /* 0xc000001000057882 */ /* 0x000fe20000000000 */
[----:B--2---:R-:W-:-:S07]  /*3f30*/  WARPGROUP.ARRIVE ;  /* 0x00000000000079c5 */ /* 0x004fce0000000000 */
[----:B------:R-:W-:Y:S03]  /*3f40*/  IGMMA.64x256x32.S8.S8 R24, gdesc[UR4], R24, gsb0 ;  /* 0x06600000041879f1 */ /* 0x000fe60008041018 */
[----:B------:R-:W-:Y:S02]  /*3f50*/  WARPGROUP.DEPBAR.LE gsb0, 0x0 ;  /* 0x00008000000079c5 */ /* 0x000fe40000010000 */
[----:B----4-:R-:W-:Y:S05]  /*3f60*/  @!P0 BRA `(.L_x_28) ;  /* 0x0000000000048947 */ /* 0x010fea0003800000 */
[----:B------:R-:W-:Y:S01]  /*3f70*/  BPT.TRAP 0x1 ;  /* 0x000000040000795c */ /* 0x000fe20000300000 */
.L_x_28:
[----:B------:R-:W-:Y:S01]  /*3f80*/  ISETP.NE.AND P1, PT, R22, RZ, PT ;  /* 0x000000ff1600720c */ /* 0x000fe20003f25270 */
[----:B------:R-:W-:-:S12]  /*3f90*/  UISETP.GT.U32.AND UP0, UPT, UR40, 0x1, UPT ;  /* 0x000000012800788c */ /* 0x000fd8000bf04070 */
[----:B-1----:R-:W-:-:S05]  /*3fa0*/  @P1 LEA R4, R0, UR10, 0x3 ;  /* 0x0000000a00041c11 */ /* 0x002fca000f8e18ff */
[----:B------:R-:W-:-:S05]  /*3fb0*/  @P1 VIADD R4, R4, 0x58 ;  /* 0x0000005804041836 */ /* 0x000fca0000000000 */
[----:B-----5:R-:W-:-:S04]  /*3fc0*/  @P1 PRMT R4, R152, 0x654, R4 ;  /* 0x0000065498041816 */ /* 0x020fc80000000004 */
[----:B------:R1:W-:Y:S01]  /*3fd0*/  @P1 SYNCS.ARRIVE.TRANS64.RED.A1T0 RZ, [R4+URZ], RZ ;  /* 0x000000ff04ff19a7 */ /* 0x0003e2000810043f */
[----:B------:R-:W-:-:S13]  /*3fe0*/  PLOP3.LUT P1, PT, PT, PT, UP0, 0x80, 0x0 ;  /* 0x000000000000781c */ /* 0x000fda0003f2f008 */
[----:B-1----:R-:W-:Y:S05]  /*3ff0*/  @P1 BRA `(.L_x_29) ;  /* 0x0000000000041947 */ /* 0x002fea0003800000 */
[----:B------:R-:W-:Y:S01]  /*4000*/  BPT.TRAP 0x1 ;  /* 0x000000040000795c */ /* 0x000fe20000300000 */
.L_x_29:
[----:B------:R-:W-:Y:S01]  /*4010*/  UIADD3 UR8, UR8, 0x1, URZ ;  /* 0x0000000108087890 */ /* 0x000fe2000fffe03f */
[C---:B------:R-:W-:Y:S01]  /*4020*/  ISETP.GT.AND P2, PT, R3.reuse, 0x1, PT ;  /* 0x000000010300780c */ /* 0x040fe20003f44270 */
[----:B------:R-:W-:Y:S02]  /*4030*/  VIADD R0, R0, 0x1 ;  /* 0x0000000100007836 */ /* 0x000fe40000000000 */
[----:B------:R-:W-:Y:S01]  /*4040*/  UISETP.NE.AND UP0, UPT, UR8, 0xb, UPT ;  /* 0x0000000b0800788c */ /* 0x000fe2000bf05270 */
[----:B------:R-:W-:Y:S02]  /*4050*/  VIADD R3, R3, 0xffffffff ;  /* 0xffffffff03037836 */ /* 0x000fe40000000000 */
[C---:B------:R-:W-:Y:S01]  /*4060*/  ISETP.NE.AND P1, PT, R0.reuse, 0xb, PT ;  /* 0x0000000b0000780c */ /* 0x040fe20003f25270 */
[----:B------:R-:W-:Y:S02]  /*4070*/  USEL UR4, URZ, 0x1, UP0 ;  /* 0x000000013f047887 */ /* 0x000fe40008000000 */
[----:B------:R-:W-:Y:S01]  /*4080*/  USEL UR8, UR8, URZ, UP0 ;  /* 0x0000003f08087287 */ /* 0x000fe20008000000 */
[----:B------:R-:W-:-:S03]  /*4090*/  SEL R0, R0, RZ, P1 ;  /* 0x000000ff00007207 */ /* 0x000fc60000800000 */
[----:B------:R-:W-:Y:S01]  /*40a0*/  LOP3.LUT R2, R2, UR4, RZ, 0x3c, !PT ;  /* 0x0000000402027c12 */ /* 0x000fe2000f8e3cff */
[----:B------:R-:W-:Y:S07]  /*40b0*/  @P2 BRA `(.L_x_30) ;  /* 0xffffffe0006c2947 */ /* 0x000fee000383ffff */
.L_x_23:
[----:B------:R-:W1:Y:S02]  /*40c0*/  LDC R0, c[0x0][0x28c] ;  /* 0x0000a300ff007b82 */ /* 0x000e640000000800 */
[----:B-1----:R-:W-:-:S13]  /*40d0*/  ISETP.GE.AND P1, PT, R0, 0x1, PT ;  /* 0x000000010000780c */ /* 0x002fda0003f26270 */
[----:B------:R-:W-:Y:S05]  /*40e0*/  @!P1 BRA `(.L_x_31) ;  /* 0x0000000000609947 */ /* 0x000fea0003800000 */
[----:B------:R-:W-:Y:S05]  /*40f0*/  @!P0 BRA `(.L_x_32) ;  /* 0x0000000000048947 */ /* 0x000fea0003800000 */
[----:B------:R-:W-:Y:S01]  /*4100*/  BPT.TRAP 0x1 ;  /* 0x000000040000795c */ /* 0x000fe20000300000 */
.L_x_32:
[----:B------:R-:W-:Y:S01]  /*4110*/  ISETP.NE.AND P0, PT, R22, RZ, PT ;  /* 0x000000ff1600720c */ /* 0x000fe20003f05270 */
[----:B------:R-:W-:-:S12]  /*4120*/  BSSY B0, `(.L_x_33) ;  /* 0x0000010000007945 */ /* 0x000fd80003800000 */
[----:B------:R-:W-:Y:S05]  /*4130*/  @!P0 BRA `(.L_x_34) ;  /* 0x0000000000388947 */ /* 0x000fea0003800000 */
[----:B------:R-:W1:Y:S01]  /*4140*/  S2UR UR7, SR_CgaCtaId ;  /* 0x00000000000779c3 */ /* 0x000e620000008800 */
[----:B------:R-:W-:-:S04]  /*4150*/  UISETP.LT.AND UP0, UPT, UR44, 0x1, UPT ;  /* 0x000000012c00788c */ /* 0x000fc8000bf01270 */
[----:B------:R-:W-:-:S04]  /*4160*/  USEL UR6, UR44, 0x1, UP0 ;  /* 0x000000012c067887 */ /* 0x000fc80008000000 */
[----:B------:R-:W-:-:S04]  /*4170*/  UIADD3 UR6, UR38, UR44, -UR6 ;  /* 0x0000002c26067290 */ /* 0x000fc8000fffe806 */
[----:B------:R-:W-:-:S04]  /*4180*/  UIMAD.WIDE.U32 UR4, UR6, -0x45d1745d, URZ ;  /* 0xba2e8ba3060478a5 */ /* 0x000fc8000f8e003f */
[----:B------:R-:W-:-:S03]  /*4190*/  USHF.R.U32.HI UR4, URZ, 0x3, UR5 ;  /* 0x000000033f047899 */ /* 0x000fc60008011605 */
[----:B------:R-:W-:Y:S01]  /*41a0*/  UMOV UR5, 0x400 ;  /* 0x0000040000057882 */ /* 0x000fe20000000000 */
[----:B------:R-:W-:Y:S02]  /*41b0*/  UIMAD UR6, UR4, -0xb, UR6 ;  /* 0xfffffff5040678a4 */ /* 0x000fe4000f8e0206 */
[----:B-1----:R-:W-:-:S04]  /*41c0*/  ULEA UR5, UR7, UR5, 0x18 ;  /* 0x0000000507057291 */ /* 0x002fc8000f8ec03f */
[----:B------:R-:W-:-:S04]  /*41d0*/  ULEA UR6, UR6, UR5, 0x3 ;  /* 0x0000000506067291 */ /* 0x000fc8000f8e183f */
[----:B------:R-:W-:-:S06]  /*41e0*/  UIADD3 UR6, UR6, 0x58, URZ ;  /* 0x0000005806067890 */ /* 0x000fcc000fffe03f */
[----:B------:R-:W-:-:S05]  /*41f0*/  IMAD.U32 R0, RZ, RZ, UR6 ;  /* 0x00000006ff007e24 */ /* 0x000fca000f8e00ff */
[----:B------:R-:W-:-:S04]  /*4200*/  PRMT R0, R152, 0x654, R0 ;  /* 0x0000065498007816 */ /* 0x000fc80000000000 */
[----:B------:R1:W-:Y:S03]  /*4210*/  SYNCS.ARRIVE.TRANS64.RED.A1T0 RZ, [R0+URZ], RZ ;  /* 0x000000ff00ff79a7 */ /* 0x0003e6000810043f */
.L_x_34:
[----:B------:R-:W-:Y:S05]  /*4220*/  BSYNC B0 ;  /* 0x0000000000007941 */ /* 0x000fea0003800000 */
.L_x_33:
[----:B------:R-:W-:-:S06]  /*4230*/  UISETP.GT.U32.AND UP0, UPT, UR40, 0x1, UPT ;  /* 0x000000012800788c */ /* 0x000fcc000bf04070 */
[----:B------:R-:W-:-:S13]  /*4240*/  PLOP3.LUT P0, PT, PT, PT, UP0, 0x80, 0x0 ;  /* 0x000000000000781c */ /* 0x000fda0003f0f008 */
[----:B------:R-:W-:Y:S05]  /*4250*/  @P0 BRA `(.L_x_31) ;  /* 0x0000000000040947 */ /* 0x000fea0003800000 */
[----:B------:R-:W-:Y:S01]  /*4260*/  BPT.TRAP 0x1 ;  /* 0x000000040000795c */ /* 0x000fe20000300000 */
.L_x_31:
[----:B0-----:R-:W0:Y:S01]  /*4270*/  S2R R6, SR_TID.X ;  /* 0x0000000000067919 */ /* 0x001e220000002100 */
[----:B------:R-:W-:Y:S01]  /*4280*/  USHF.R.S32.HI UR10, URZ, 0x1f, UR43 ;  /* 0x0000001f3f0a7899 */ /* 0x000fe2000801142b */
[----:B------:R-:W-:Y:S01]  /*4290*/  IMAD.MOV.U32 R161, RZ, RZ, 0x6540 ;  /* 0x00006540ffa17424 */ /* 0x000fe200078e00ff */
[----:B------:R-:W-:Y:S01]  /*42a0*/  ULDC.64 UR8, c[0x0][0x5d0] ;  /* 0x0001740000087ab9 */ /* 0x000fe20000000a00 */
[----:B------:R-:W-:Y:S01]  /*42b0*/  UIMAD.WIDE UR6, UR42, 0x180, URZ ;  /* 0x000001802a0678a5 */ /* 0x000fe2000f8e023f */
[----:B------:R-:W-:Y:S01]  /*42c0*/  IMAD.MOV.U32 R7, RZ, RZ, -0x2 ;  /* 0xfffffffeff077424 */ /* 0x000fe200078e00ff */
[----:B------:R-:W-:Y:S02]  /*42d0*/  UIMAD UR4, UR10, UR8, URZ ;  /* 0x000000080a0472a4 */ /* 0x000fe4000f8e023f */
[----:B------:R-:W-:Y:S02]  /*42e0*/  UIMAD UR42, UR42, 0x180, URZ ;  /* 0x000001802a2a78a4 */ /* 0x000fe4000f8e023f */
[----:B------:R-:W-:-:S02]  /*42f0*/  UIMAD UR4, UR43, UR9, UR4 ;  /* 0x000000092b0472a4 */ /* 0x000fc4000f8e0204 */
[----:B------:R-:W-:Y:S01]  /*4300*/  UIADD3 UR38, UR44, UR38, URZ ;  /* 0x000000262c267290 */ /* 0x000fe2000fffe03f */
[----:B------:R-:W-:Y:S01]  /*4310*/  ULDC UR9, c[0x0][0x288] ;  /* 0x0000a20000097ab9 */ /* 0x000fe20000000800 */
[----:B------:R-:W-:Y:S02]  /*4320*/  UISETP.GE.U32.AND UP2, UPT, UR44, 0xb, UPT ;  /* 0x0000000b2c00788c */ /* 0x000fe4000bf46070 */
[----:B------:R-:W-:Y:S01]  /*4330*/  UISETP.GT.U32.AND UP1, UPT, UR38, 0xa, UPT ;  /* 0x0000000a2600788c */ /* 0x000fe2000bf24070 */
[----:B------:R-:W-:-:S03]  /*4340*/  ULDC.64 UR12, c[0x0][0x5c8] ;  /* 0x00017200000c7ab9 */ /* 0x000fc60000000a00 */
[----:B------:R-:W-:Y:S01]  /*4350*/  UISETP.LT.U32.AND UP1, UPT, UR44, 0xb, UP1 ;  /* 0x0000000b2c00788c */ /* 0x000fe20008f21070 */
[----:B------:R-:W-:Y:S02]  /*4360*/  IMAD.U32 R8, RZ, RZ, UR13 ;  /* 0x0000000dff087e24 */ /* 0x000fe4000f8e00ff */
[C---:B0-----:R-:W-:Y:S01]  /*4370*/  IMAD.SHL.U32 R160, R6.reuse, 0x2, RZ ;  /* 0x0000000206a07824 */ /* 0x041fe200078e00ff */
[--C-:B------:R-:W-:Y:S02]  /*4380*/  SHF.R.U32.HI R3, RZ, 0x2, R6.reuse ;  /* 0x00000002ff037819 */ /* 0x100fe40000011606 */
[----:B------:R-:W-:Y:S02]  /*4390*/  LOP3.LUT R4, R6, 0x60, RZ, 0xc0, !PT ;  /* 0x0000006006047812 */ /* 0x000fe400078ec0ff */
[----:B------:R-:W-:Y:S02]  /*43a0*/  SHF.R.U32.HI R2, RZ, 0x7, R6 ;  /* 0x00000007ff027819 */ /* 0x000fe40000011606 */
[----:B------:R-:W-:-:S02]  /*43b0*/  LOP3.LUT R3, R3, 0x7, RZ, 0xc0, !PT ;  /* 0x0000000703037812 */ /* 0x000fc400078ec0ff */
[----:B------:R-:W-:Y:S02]  /*43c0*/  SHF.R.U32.HI R4, RZ, 0x1, R4 ;  /* 0x00000001ff047819 */ /* 0x000fe40000011604 */
[----:B------:R-:W-:Y:S02]  /*43d0*/  LOP3.LUT R160, R160, 0x6, RZ, 0xc0, !PT ;  /* 0x00000006a0a07812 */ /* 0x000fe400078ec0ff */
[----:B------:R-:W-:Y:S02]  /*43e0*/  LOP3.LUT R2, R2, 0x1, RZ, 0xc0, !PT ;  /* 0x0000000102027812 */ /* 0x000fe400078ec0ff */
[----:B-1----:R-:W-:Y:S02]  /*43f0*/  IADD3 R0, RZ, -R4, -R3 ;  /* 0x80000004ff007210 */ /* 0x002fe40007ffe803 */
[----:B------:R-:W-:Y:S01]  /*4400*/  PRMT R160, R160, R161, UR41 ;  /* 0x00000029a0a07e16 */ /* 0x000fe200080000a1 */
[----:B------:R-:W-:Y:S01]  /*4410*/  USHF.L.U32 UR41, UR41, 0x8, URZ ;  /* 0x0000000829297899 */ /* 0x000fe2000800063f */
[----:B------:R-:W-:-:S02]  /*4420*/  IMAD.SHL.U32 R5, R2, 0x40, RZ ;  /* 0x0000004002057824 */ /* 0x000fc400078e00ff */
[----:B------:R-:W-:Y:S01]  /*4430*/  IMAD R0, R2, -0x40, R0 ;  /* 0xffffffc002007824 */ /* 0x000fe200078e0200 */
[----:B------:R-:W-:Y:S01]  /*4440*/  UISETP.GE.AND UP0, UPT, UR41, UR9, UPT ;  /* 0x000000092900728c */ /* 0x000fe2000bf06270 */
[----:B------:R-:W-:Y:S01]  /*4450*/  IMAD.U32 R2, RZ, RZ, UR8 ;  /* 0x00000008ff027e24 */ /* 0x000fe2000f8e00ff */
[----:B------:R-:W-:Y:S01]  /*4460*/  ULDC UR8, c[0x0][0x284] ;  /* 0x0000a10000087ab9 */ /* 0x000fe20000000800 */
[--C-:B------:R-:W-:Y:S01]  /*4470*/  SHF.R.S32.HI R161, RZ, 0x1f, R160.reuse ;  /* 0x0000001fffa17819 */ /* 0x100fe200000114a0 */
[----:B------:R-:W-:Y:S01]  /*4480*/  IMAD.U32 R20, RZ, RZ, UR8 ;  /* 0x00000008ff147e24 */ /* 0x000fe2000f8e00ff */
[----:B------:R-:W-:Y:S01]  /*4490*/  UISETP.GE.OR UP0, UPT, UR42, UR8, UP0 ;  /* 0x000000082a00728c */ /* 0x000fe20008706670 */
[----:B------:R-:W-:Y:S01]  /*44a0*/  LOP3.LUT R5, R5, 0x40, R3, 0xe2, !PT ;  /* 0x0000004005057812 */ /* 0x000fe200078ee203 */
[----:B------:R-:W-:Y:S01]  /*44b0*/  USEL UR8, URZ, 0x1, !UP1 ;  /* 0x000000013f087887 */ /* 0x000fe2000c800000 */
[----:B------:R-:W-:Y:S01]  /*44c0*/  IMAD.WIDE.U32 R2, R2, UR43, R160 ;  /* 0x0000002b02027c25 */ /* 0x000fe2000f8e00a0 */
[----:B------:R-:W-:Y:S01]  /*44d0*/  IADD3 R20, R20, -UR42, R0 ;  /* 0x8000002a14147c10 */ /* 0x000fe2000fffe000 */
[----:B------:R-:W-:Y:S01]  /*44e0*/  UMOV UR42, 0xffffffff ;  /* 0xffffffff002a7882 */ /* 0x000fe20000000000 */
[----:B------:R-:W-:Y:S01]  /*44f0*/  LOP3.LUT R0, R6, 0x3, RZ, 0xc0, !PT ;  /* 0x0000000306007812 */ /* 0x000fe200078ec0ff */
[----:B------:R-:W-:Y:S01]  /*4500*/  VIADD R3, R3, UR4 ;  /* 0x0000000403037c36 */ /* 0x000fe20008000000 */
[----:B------:R-:W-:Y:S01]  /*4510*/  PLOP3.LUT P0, PT, PT, PT, UP0, 0x80, 0x0 ;  /* 0x000000000000781c */ /* 0x000fe20003f0f008 */
[----:B------:R-:W-:Y:S01]  /*4520*/  UIMAD.WIDE.U32 UR4, UR38, -0x45d1745d, URZ ;  /* 0xba2e8ba3260478a5 */ /* 0x000fe2000f8e003f */
[----:B------:R-:W-:Y:S01]  /*4530*/  LOP3.LUT R5, R5, UR6, R4, 0xfe, !PT ;  /* 0x0000000605057c12 */ /* 0x000fe2000f8efe04 */
[----:B------:R-:W-:Y:S01]  /*4540*/  IMAD R0, R0, R7, UR9 ;  /* 0x0000000900007e24 */ /* 0x000fe2000f8e0207 */
[----:B------:R-:W-:-:S02]  /*4550*/  UIMAD UR9, UR7, UR12, URZ ;  /* 0x0000000c070972a4 */ /* 0x000fc4000f8e023f */
[----:B------:R-:W-:Y:S01]  /*4560*/  USHF.R.U32.HI UR4, URZ, 0x3, UR5 ;  /* 0x000000033f047899 */ /* 0x000fe20008011605 */
[C---:B------:R-:W-:Y:S01]  /*4570*/  IMAD.WIDE.U32 R2, R5.reuse, UR12, R2 ;  /* 0x0000000c05027c25 */ /* 0x040fe2000f8e0002 */
[----:B------:R-:W-:Y:S02]  /*4580*/  ULOP3.LUT UR39, UR39, UR8, URZ, 0x3c, !UPT ;  /* 0x0000000827277292 */ /* 0x000fe4000f8e3c3f */
[----:B------:R-:W-:Y:S01]  /*4590*/  UIMAD UR38, UR4, -0xb, UR38 ;  /* 0xfffffff5042678a4 */ /* 0x000fe2000f8e0226 */
[----:B------:R-:W-:Y:S01]  /*45a0*/  VIADD R0, R0, -UR41 ;  /* 0x8000002900007c36 */ /* 0x000fe20008000000 */
[----:B------:R-:W-:Y:S01]  /*45b0*/  @UP2 ULOP3.LUT UR39, UR39, 0x1, UR4, 0x78, !UPT ;  /* 0x0000000127272892 */ /* 0x000fe2000f8e7804 */
[----:B------:R-:W-:Y:S01]  /*45c0*/  IMAD R8, R5, R8, UR9 ;  /* 0x0000000905087e24 */ /* 0x000fe2000f8e0208 */
[----:B------:R-:W-:Y:S10]  /*45d0*/  @P0 BRA `(.L_x_35) ;  /* 0x00000178001c0947 */ /* 0x000ff40003800000 */
[----:B-----5:R-:W-:Y:S01]  /*45e0*/  ISETP.NE.AND P0, PT, R18, RZ, PT ;  /* 0x000000ff1200720c */ /* 0x020fe20003f05270 */
[----:B------:R-:W-:Y:S01]  /*45f0*/  BSSY B0, `(.L_x_35) ;  /* 0x0001785000007945 */ /* 0x000fe20003800000 */
[----:B------:R-:W-:-:S11]  /*4600*/  IMAD.IADD R8, R3, 0x1, R8 ;  /* 0x0000000103087824 */ /* 0x000fd600078e0208 */
[----:B------:R-:W-:Y:S05]  /*4610*/  @!P0 BRA `(.L_x_36) ;  /* 0x000000ec00e08947 */ /* 0x000fea0003800000 */
[----:B------:R-:W0:Y:S01]  /*4620*/  LDC.64 R14, c[0x0][0x5b0] ;  /* 0x00016c00ff0e7b82 */ /* 0x000e220000000a00 */
[----:B------:R-:W-:Y:S01]  /*4630*/  ULDC.64 UR8, c[0x0][0x5b8] ;  /* 0x00016e0000087ab9 */ /* 0x000fe20000000a00 */
[----:B------:R-:W-:Y:S01]  /*4640*/  ISETP.GE.AND P1, PT, R20, 0x1, PT ;  /* 0x000000011400780c */ /* 0x000fe20003f26270 */
[----:B------:R-:W-:Y:S02]  /*4650*/  UIMAD UR4, UR10, UR8, URZ ;  /* 0x000000080a0472a4 */ /* 0x000fe4000f8e023f */
[----:B------:R-:W-:Y:S01]  /*4660*/  IMAD.U32 R4, RZ, RZ, UR8 ;  /* 0x00000008ff047e24 */ /* 0x000fe2000f8e00ff */
[----:B------:R-:W-:Y:S01]  /*4670*/  BSSY B1, `(.L_x_37) ;  /* 0x000000e000017945 */ /* 0x000fe20003800000 */
[----:B------:R-:W-:Y:S01]  /*4680*/  ISETP.LT.OR P2, PT, R0, 0x1, !P1 ;  /* 0x000000010000780c */ /* 0x000fe20004f41670 */
[----:B------:R-:W-:Y:S01]  /*4690*/  UIMAD UR4, UR43, UR9, UR4 ;  /* 0x000000092b0472a4 */ /* 0x000fe2000f8e0204 */
[----:B------:R-:W1:Y:S01]  /*46a0*/  LDC.64 R156, c[0x0][0x5a8] ;  /* 0x00016a00ff9c7b82 */ /* 0x000e620000000a00 */
[----:B------:R-:W-:-:S04]  /*46b0*/  IMAD.WIDE.U32 R160, R4, UR43, R160 ;  /* 0x0000002b04a07c25 */ /* 0x000fc8000f8e00a0 */
[----:B------:R-:W-:Y:S02]  /*46c0*/  VIADD R159, R161, UR4 ;  /* 0x00000004a19f7c36 */ /* 0x000fe40008000000 */
[----:B------:R-:W-:Y:S02]  /*46d0*/  IMAD.MOV.U32 R158, RZ, RZ, R160 ;  /* 0x000000ffff9e7224 */ /* 0x000fe400078e00a0 */
[----:B0-----:R-:W-:Y:S02]  /*46e0*/  IMAD R9, R14, UR7, RZ ;  /* 0x000000070e097c24 */ /* 0x001fe4000f8e02ff */
[----:B------:R-:W-:-:S04]  /*46f0*/  IMAD.WIDE.U32 R6, R5, R14, R158 ;  /* 0x0000000e05067225 */ /* 0x000fc800078e009e */
[----:B------:R-:W-:Y:S01]  /*4700*/  IMAD R9, R5, R15, R9 ;  /* 0x0000000f05097224 */ /* 0x000fe200078e0209 */
[----:B-1----:R-:W-:-:S04]  /*4710*/  IADD3 R12, P0, R6, R156, RZ ;  /* 0x0000009c060c7210 */ /* 0x002fc80007f1e0ff */
[----:B------:R-:W-:Y:S01]  /*4720*/  IADD3.X R13, R157, R7, R9, P0, !PT ;  /* 0x000000079d0d7210 */ /* 0x000fe200007fe409 */
[----:B------:R-:W-:Y:S08]  /*4730*/  @P2 BRA `(.L_x_38) ;  /* 0x0000000000042947 */ /* 0x000ff00003800000 */
[----:B------:R0:W5:Y:S02]  /*4740*/  LDG.E.U8 R16, desc[UR36][R12.64] ;  /* 0x000000240c107981 */ /* 0x000164000c1e1100 */
.L_x_38:
[----:B------:R-:W-:Y:S05]  /*4750*/  BSYNC B1 ;  /* 0x0000000000017941 */ /* 0x000fea0003800000 */
.L_x_37:
[----:B------:R-:W2:Y:S01]  /*4760*/  LDL.LU R6, [R1+0x200] ;  /* 0x0002000001067983 */ /* 0x000ea20000300800 */
[----:B-----5:R-:W-:Y:S01]  /*4770*/  LOP3.LUT R3, R16, 0xffff, RZ, 0xc0, !PT ;  /* 0x0000ffff10037812 */ /* 0x020fe200078ec0ff */
[----:B------:R-:W-:Y:S01]  /*4780*/  ULDC.64 UR4, c[0x0][0x5c0] ;  /* 0x0001700000047ab9 */ /* 0x000fe20000000a00 */
[----:B------:R-:W-:Y:S01]  /*4790*/  ISETP.LT.OR P3, PT, R0, 0x2, !P1 ;  /* 0x000000020000780c */ /* 0x000fe20004f61670 */
[----:B------:R-:W-:Y:S01]  /*47a0*/  BSSY B1, `(.L_x_39) ;  /* 0x000000b000017945 */ /* 0x000fe20003800000 */
[----:B------:R-:W-:Y:S02]  /*47b0*/  PRMT R3, R3, 0x8880, RZ ;  /* 0x0000888003037816 */ /* 0x000fe400000000ff */
[----:B------:R-:W-:-:S03]  /*47c0*/  IADD3 R2, P0, R2, UR4, RZ ;  /* 0x0000000402027c10 */ /* 0x000fc6000ff1e0ff */
[----:B------:R-:W-:Y:S01]  /*47d0*/  IMAD R4, R3, R18, RZ ;  /* 0x0000001203047224 */ /* 0x000fe200078e02ff */
[----:B------:R-:W-:-:S03]  /*47e0*/  IADD3.X R3, R8, UR5, RZ, P0, !PT ;  /* 0x0000000508037c10 */ /* 0x000fc600087fe4ff */
[----:B--2---:R-:W-:-:S05]  /*47f0*/  @!P2 IMAD R6, R6, R17, R4 ;  /* 0x000000110606a224 */ /* 0x004fca00078e0204 */
[----:B------:R1:W-:Y:S01]  /*4800*/  @!P2 STG.E.U8 desc[UR36][R2.64], R6 ;  /* 0x000000060200a986 */ /* 0x0003e2000c101124 */
[----:B------:R-:W-:Y:S05]  /*4810*/  @P3 BRA `(.L_x_40) ;  /* 0x00000000000c3947 */ /* 0x000fea0003800000 */
[----:B------:R-:W2:Y:S02]  /*4820*/  LDG.E.U8 R16, desc[UR36][R12.64+0x1] ;  /* 0x000001240c107981 */ /* 0x000ea4000c1e1100 */
[----:B--2---:R-:W-:-:S05]  /*4830*/  PRMT R4, R16, 0x8880, RZ ;  /* 0x0000888010047816 */ /* 0x004fca00000000ff */
[----:B------:R-:W-:-:S07]  /*4840*/  IMAD R4, R4, R18, RZ ;  /* 0x0000001204047224 */ /* 0x000fce00078e02ff */
.L_x_40:
[----:B------:R-:W-:Y:S05]  /*4850*/  BSYNC B1 ;  /* 0x0000000000017941 */ /* 0x000fea0003800000 */
.L_x_39:
[----:B-1----:R-:W2:Y:S01]  /*4860*/  LDL.LU R6, [R1+0x204] ;  /* 0x0002040001067983 */ /* 0x002ea20000300800 */
[----:B------:R-:W-:Y:S01]  /*4870*/  ISETP.GE.AND P2, PT, R20, 0x9, PT ;  /* 0x000000091400780c */ /* 0x000fe20003f46270 */
[C---:B------:R-:W-:Y:S01]  /*4880*/  IMAD.SHL.U32 R164, R14.reuse, 0x8, RZ ;  /* 0x000000080ea47824 */ /* 0x040fe200078e00ff */
[----:B------:R-:W-:Y:S01]  /*4890*/  SHF.L.U64.HI R165, R14, 0x3, R15 ;  /* 0x000000030ea57819 */ /* 0x000fe2000001020f */
[----:B------:R-:W-:Y:S01]  /*48a0*/  BSSY B1, `(.L_x_41) ;  /* 0x000000e000017945 */ /* 0x000fe20003800000 */
[C---:B------:R-:W-:Y:S02]  /*48b0*/  ISETP.LT.OR P6, PT, R0.reuse, 0x1, !P2 ;  /* 0x000000010000780c */ /* 0x040fe400057c1670 */
[----:B------:R-:W-:Y:S01]  /*48c0*/  ISETP.LT.OR P0, PT, R0, 0x2, !P2 ;  /* 0x000000020000780c */ /* 0x000fe20005701670 */
[----:B------:R-:W-:-:S04]  /*48d0*/  IMAD.WIDE.U32 R10, R5, R14, R164 ;  /* 0x0000000e050a7225 */ /* 0x000fc800078e00a4 */
[----:B------:R-:W-:Y:S02]  /*48e0*/  IMAD.IADD R9, R9, 0x1, R11 ;  /* 0x0000000109097824 */ /* 0x000fe400078e020b */
[----:B--2---:R-:W-:-:S05]  /*48f0*/  @!P3 IMAD R6, R6, R17, R4 ;  /* 0x000000110606b224 */ /* 0x004fca00078e0204 */
[----:B------:R1:W-:Y:S01]  /*4900*/  @!P3 STG.E.U8 desc[UR36][R2.64+0x1], R6 ;  /* 0x000001060200b986 */ /* 0x0003e2000c101124 */
[----:B------:R-:W-:-:S04]  /*4910*/  IADD3 R10, P3, P4, R160, R156, R10 ;  /* 0x0000009ca00a7210 */ /* 0x000fc80007c7e00a */
[----:B------:R-:W-:Y:S02]  /*4920*/  IADD3.X R11, R159, R157, R9, P3, P4 ;  /* 0x0000009d9f0b7210 */ /* 0x000fe40001fe8409 */
[----:B-1----:R-:W-:Y:S01]  /*4930*/  @!P6 IADD3 R6, P5, R2, R23, RZ ;  /* 0x000000170206e210 */ /* 0x002fe20007fbe0ff */
[----:B------:R-:W-:-:S12]  /*4940*/  @P6 BRA `(.L_x_42) ;  /* 0x00000000000c6947 */ /* 0x000fd80003800000 */
[----:B------:R-:W2:Y:S02]  /*4950*/  LDG.E.U8 R16, desc[UR36][R10.64] ;  /* 0x000000240a107981 */ /* 0x000ea4000c1e1100 */
[----:B--2---:R-:W-:-:S05]  /*4960*/  PRMT R4, R16, 0x8880, RZ ;  /* 0x0000888010047816 */ /* 0x004fca00000000ff */
[----:B------:R-:W-:-:S07]  /*4970*/  IMAD R4, R4, R18, RZ ;  /* 0x0000001204047224 */ /* 0x000fce00078e02ff */
.L_x_42:
[----:B------:R-:W-:Y:S05]  /*4980*/  BSYNC B1 ;  /* 0x0000000000017941 */ /* 0x000fea0003800000 */
.L_x_41:
[----:B------:R-:W2:Y:S01]  /*4990*/  LDL.LU R8, [R1+0x208] ;  /* 0x0002080001087983 */ /* 0x000ea20000300800 */
[----:B------:R-:W-:Y:S01]  /*49a0*/  @!P6 IMAD.X R7, R3, 0x1, R19, P5 ;  /* 0x000000010307e824 */ /* 0x000fe200028e0613 */
[----:B------:R-:W-:Y:S01]  /*49b0*/  BSSY B1, `(.L_x_43) ;  /* 0x000000a000017945 */ /* 0x000fe20003800000 */
[C---:B------:R-:W-:Y:S02]  /*49c0*/  ISETP.LT.OR P3, PT, R0.reuse, 0x9, !P1 ;  /* 0x000000090000780c */ /* 0x040fe40004f61670 */
[----:B------:R-:W-:Y:S01]  /*49d0*/  ISETP.LT.OR P4, PT, R0, 0xa, !P1 ;  /* 0x0000000a0000780c */ /* 0x000fe20004f81670 */
[----:B--2---:R-:W-:-:S05]  /*49e0*/  @!P6 IMAD R8, R8, R17, R4 ;  /* 0x000000110808e224 */ /* 0x004fca00078e0204 */
[----:B------:R1:W-:Y:S02]  /*49f0*/  @!P6 STG.E.U8 desc[UR36][R6.64], R8 ;  /* 0x000000080600e986 */ /* 0x0003e4000c101124 */
[----:B-1----:R-:W-:Y:S01]  /*4a00*/  @!P0 IADD3 R6, P5, R2, R23, RZ ;  /* 0x0000001702068210 */ /* 0x002fe20007fbe0ff */
[----:B------:R-:W-:-:S12]  /*4a10*/  @P0 BRA `(.L_x_44) ;  /* 0x00000000000c0947 */ /* 0x000fd80003800000 */
[----:B------:R-:W2:Y:S02]  /*4a20*/  LDG.E.U8 R16, desc[UR36][R10.64+0x1] ;  /* 0x000001240a107981 */ /* 0x000ea4000c1e1100 */
[----:B--2---:R-:W-:-:S05]  /*4a30*/  PRMT R4, R16, 0x8880, RZ ;  /* 0x0000888010047816 */ /* 0x004fca00000000ff */
[----:B------:R-:W-:-:S07]  /*4a40*/  IMAD R4, R4, R18, RZ ;  /* 0x0000001204047224 */ /* 0x000fce00078e02ff */
.L_x_44:
[----:B------:R-:W-:Y:S05]  /*4a50*/  BSYNC B1 ;  /* 0x0000000000017941 */ /* 0x000fea0003800000 */
.L_x_43:
[----:B------:R-:W2:Y:S01]  /*4a60*/  LDL.LU R8, [R1+0x20c] ;  /* 0x00020c0001087983 */ /* 0x000ea20000300800 */
[----:B------:R-:W-:Y:S01]  /*4a70*/  @!P0 IMAD.X R7, R3, 0x1, R19, P5 ;  /* 0x0000000103078824 */ /* 0x000fe200028e0613 */
[----:B------:R-:W-:Y:S01]  /*4a80*/  BSSY B1, `(.L_x_45) ;  /* 0x0000007000017945 */ /* 0x000fe20003800000 */
[----:B--2---:R-:W-:-:S05]  /*4a90*/  @!P0 IMAD R8, R8, R17, R4 ;  /* 0x0000001108088224 */ /* 0x004fca00078e0204 */
[----:B------:R1:W-:Y:S01]  /*4aa0*/  @!P0 STG.E.U8 desc[UR36][R6.64+0x1], R8 ;  /* 0x0000010806008986 */ /* 0x0003e2000c101124 */
[----:B------:R-:W-:Y:S05]  /*4ab0*/  @P3 BRA `(.L_x_46) ;  /* 0x00000000000c3947 */ /* 0x000fea0003800000 */
[----:B------:R-:W2:Y:S02]  /*4ac0*/  LDG.E.U8 R16, desc[UR36][R12.64+0x8] ;  /* 0x000008240c107981 */ /* 0x000ea4000c1e1100 */
[----:B--2---:R-:W-:-:S05]  /*4ad0*/  PRMT R4, R16, 0x8880, RZ ;  /* 0x0000888010047816 */ /* 0x004fca00000000ff */
[----:B------:R-:W-:-:S07]  /*4ae0*/  IMAD R4, R4, R18, RZ ;  /* 0x0000001204047224 */ /* 0x000fce00078e02ff */
.L_x_46:
[----:B------:R-:W-:Y:S05]  /*4af0*/  BSYNC B1 ;  /* 0x0000000000017941 */ /* 0x000fea0003800000 */
.L_x_45:
[----:B-1----:R-:W2:Y:S01]  /*4b00*/  LDL.LU R6, [R1+0x210] ;  /* 0x0002100001067983 */ /* 0x002ea20000300800 */
[----:B------:R-:W-:Y:S01]  /*4b10*/  BSSY B1, `(.L_x_47) ;  /* 0x0000007000017945 */ /* 0x000fe20003800000 */
[----:B--2---:R-:W-:-:S05]  /*4b20*/  @!P3 IMAD R6, R6, R17, R4 ;  /* 0x000000110606b224 */ /* 0x004fca00078e0204 */
[----:B------:R1:W-:Y:S01]  /*4b30*/  @!P3 STG.E.U8 desc[UR36][R2.64+0x8], R6 ;  /* 0x000008060200b986 */ /* 0x0003e2000c101124 */
[----:B------:R-:W-:Y:S05]  /*4b40*/  @P4 BRA `(.L_x_48) ;  /* 0x00000000000c4947 */ /* 0x000fea0003800000 */
[----:B------:R-:W2:Y:S02]  /*4b50*/  LDG.E.U8 R16, desc[UR36][R12.64+0x9] ;  /* 0x000009240c107981 */ /* 0x000ea4000c1e1100 */
[----:B--2---:R-:W-:-:S05]  /*4b60*/  PRMT R4, R16, 0x8880, RZ ;  /* 0x0000888010047816 */ /* 0x004fca00000000ff */
[----:B------:R-:W-:-:S07]  /*4b70*/  IMAD R4, R4, R18, RZ ;  /* 0x0000001204047224 */ /* 0x000fce00078e02ff */
.L_x_48:
[----:B------:R-:W-:Y:S05]  /*4b80*/  BSYNC B1 ;  /* 0x0000000000017941 */ /* 0x000fea0003800000 */
.L_x_47:
[----:B-1----:R-:W2:Y:S01]  /*4b90*/  LDL.LU R6, [R1+0x214] ;  /* 0x0002140001067983 */ /* 0x002ea20000300800 */
[----:B------:R-:W-:Y:S01]  /*4ba0*/  BSSY B1, `(.L_x_49) ;  /* 0x000000e000017945 */ /* 0x000fe20003800000 */
[C---:B------:R-:W-:Y:S02]  /*4bb0*/  ISETP.LT.OR P5, PT, R0.reuse, 0xa, !P2 ;  /* 0x0000000a0000780c */ /* 0x040fe400057a1670 */
[C---:B------:R-:W-:Y:S02]  /*4bc0*/  ISETP.LT.OR P3, PT, R0.reuse, 0x11, !P1 ;  /* 0x000000110000780c */ /* 0x040fe40004f61670 */
[----:B------:R-:W-:Y:S01]  /*4bd0*/  ISETP.LT.OR P0, PT, R0, 0x12, !P1 ;  /* 0x000000120000780c */ /* 0x000fe20004f01670 */
[----:B--2---:R-:W-:-:S05]  /*4be0*/  @!P4 IMAD R6, R6, R17, R4 ;  /* 0x000000110606c224 */ /* 0x004fca00078e0204 */
[----:B------:R1:W-:Y:S01]  /*4bf0*/  @!P4 STG.E.U8 desc[UR36][R2.64+0x9], R6 ;  /* 0x000009060200c986 */ /* 0x0003e2000c101124 */
[----:B------:R-:W-:Y:S02]  /*4c00*/  ISETP.LT.OR P4, PT, R0, 0x9, !P2 ;  /* 0x000000090000780c */ /* 0x000fe40005781670 */
[----:B-1----:R-:W-:-:S05]  /*4c10*/  IADD3 R6, P6, R2, R23, RZ ;  /* 0x0000001702067210 */ /* 0x002fca0007fde0ff */
[----:B------:R-:W-:Y:S01]  /*4c20*/  IMAD.X R7, R3, 0x1, R19, P6 ;  /* 0x0000000103077824 */ /* 0x000fe200030e0613 */
[----:B------:R-:W-:-:S05]  /*4c30*/  ISETP.LT.OR P6, PT, R0, 0x11, !P2 ;  /* 0x000000110000780c */ /* 0x000fca00057c1670 */
[----:B------:R-:W-:Y:S08]  /*4c40*/  @P4 BRA `(.L_x_50) ;  /* 0x00000000000c4947 */ /* 0x000ff00003800000 */
[----:B------:R-:W2:Y:S02]  /*4c50*/  LDG.E.U8 R16, desc[UR36][R10.64+0x8] ;  /* 0x000008240a107981 */ /* 0x000ea4000c1e1100 */
[----:B--2---:R-:W-:-:S05]  /*4c60*/  PRMT R4, R16, 0x8880, RZ ;  /* 0x0000888010047816 */ /* 0x004fca00000000ff */
[----:B------:R-:W-:-:S07]  /*4c70*/  IMAD R4, R4, R18, RZ ;  /* 0x0000001204047224 */ /* 0x000fce00078e02ff */
.L_x_50:
[----:B------:R-:W-:Y:S05]  /*4c80*/  BSYNC B1 ;  /* 0x0000000000017941 */ /* 0x000fea0003800000 */
.L_x_49:
[----:B------:R-:W2:Y:S01]  /*4c90*/  LDL.LU R8, [R1+0x218] ;  /* 0x0002180001087983 */ /* 0x000ea20000300800 */
[----:B------:R-:W-:Y:S01]  /*4ca0*/  BSSY B1, `(.L_x_51) ;  /* 0x0000007000017945 */ /* 0x000fe20003800000 */
[----:B--2---:R-:W-:-:S05]  /*4cb0*/  @!P4 IMAD R8, R8, R17, R4 ;  /* 0x000000110808c224 */ /* 0x004fca00078e0204 */
[----:B------:R1:W-:Y:S01]  /*4cc0*/  @!P4 STG.E.U8 desc[UR36][R6.64+0x8], R8 ;  /* 0x000008080600c986 */ /* 0x0003e2000c101124 */
[----:B------:R-:W-:Y:S05]  /*4cd0*/  @P5 BRA `(.L_x_52) ;  /* 0x00000000000c5947 */ /* 0x000fea0003800000 */
[----:B------:R-:W2:Y:S02]  /*4ce0*/  LDG.E.U8 R16, desc[UR36][R10.64+0x9] ;  /* 0x000009240a107981 */ /* 0x000ea4000c1e1100 */
[----:B--2---:R-:W-:-:S05]  /*4cf0*/  PRMT R4, R16, 0x8880, RZ ;  /* 0x0000888010047816 */ /* 0x004fca00000000ff */
[----:B------:R-:W-:-:S07]  /*4d00*/  IMAD R4, R4, R18, RZ ;  /* 0x0000001204047224 */ /* 0x000fce00078e02ff */
.L_x_52:
[----:B------:R-:W-:Y:S05]  /*4d10*/  BSYNC B1 ;  /* 0x0000000000017941 */ /* 0x000fea0003800000 */
.L_x_51:
        /* <DEDUP_REMOVED lines=8> */
.L_x_54:
[----:B------:R-:W-:Y:S05]  /*4da0*/  BSYNC B1 ;  /* 0x0000000000017941 */ /* 0x000fea0003800000 */
.L_x_53:
        /* <DEDUP_REMOVED lines=8> */
.L_x_56:
[----:B------:R-:W-:Y:S05]  /*4e30*/  BSYNC B1 ;  /* 0x0000000000017941 */ /* 0x000fea0003800000 */
.L_x_55:
        /* <DEDUP_REMOVED lines=8> */
.L_x_58:
[----:B------:R-:W-:Y:S05]  /*4ec0*/  BSYNC B1 ;  /* 0x0000000000017941 */ /* 0x000fea0003800000 */
.L_x_57:
[----:B-1----:R-:W2:Y:S01]  /*4ed0*/  LDL.LU R8, [R1+0x228] ;  /* 0x0002280001087983 */ /* 0x002ea20000300800 */
[C---:B------:R-:W-:Y:S01]  /*4ee0*/  ISETP.LT.OR P0, PT, R0.reuse, 0x12, !P2 ;  /* 0x000000120000780c */ /* 0x040fe20005701670 */
[----:B------:R-:W-:Y:S01]  /*4ef0*/  BSSY B1, `(.L_x_59) ;  /* 0x000000b000017945 */ /* 0x000fe20003800000 */
[C---:B------:R-:W-:Y:S02]  /*4f00*/  ISETP.LT.OR P3, PT, R0.reuse, 0x19, !P1 ;  /* 0x000000190000780c */ /* 0x040fe40004f61670 */
[C---:B------:R-:W-:Y:S02]  /*4f10*/  ISETP.LT.OR P4, PT, R0.reuse, 0x1a, !P1 ;  /* 0x0000001a0000780c */ /* 0x040fe40004f81670 */
[----:B------:R-:W-:Y:S01]  /*4f20*/  ISETP.LT.OR P5, PT, R0, 0x19, !P2 ;  /* 0x000000190000780c */ /* 0x000fe200057a1670 */
[----:B--2---:R-:W-:-:S05]  /*4f30*/  @!P6 IMAD R8, R8, R17, R4 ;  /* 0x000000110808e224 */ /* 0x004fca00078e0204 */
[----:B------:R1:W-:Y:S01]  /*4f40*/  @!P6 STG.E.U8 desc[UR36][R6.64+0x10], R8 ;  /* 0x000010080600e986 */ /* 0x0003e2000c101124 */
[----:B------:R-:W-:Y:S01]  /*4f50*/  ISETP.LT.OR P6, PT, R0, 0x1a, !P2 ;  /* 0x0000001a0000780c */ /* 0x000fe200057c1670 */
[----:B------:R-:W-:-:S12]  /*4f60*/  @P0 BRA `(.L_x_60) ;  /* 0x00000000000c0947 */ /* 0x000fd80003800000 */
[----:B------:R-:W2:Y:S02]  /*4f70*/  LDG.E.U8 R16, desc[UR36][R10.64+0x11] ;  /* 0x000011240a107981 */ /* 0x000ea4000c1e1100 */
[----:B--2---:R-:W-:-:S05]  /*4f80*/  PRMT R4, R16, 0x8880, RZ ;  /* 0x0000888010047816 */ /* 0x004fca00000000ff */
[----:B------:R-:W-:-:S07]  /*4f90*/  IMAD R4, R4, R18, RZ ;  /* 0x0000001204047224 */ /* 0x000fce00078e02ff */
.L_x_60:
[----:B------:R-:W-:Y:S05]  /*4fa0*/  BSYNC B1 ;  /* 0x0000000000017941 */ /* 0x000fea0003800000 */
.L_x_59:
        /* <DEDUP_REMOVED lines=8> */
.L_x_62:
[----:B------:R-:W-:Y:S05]  /*5030*/  BSYNC B1 ;  /* 0x0000000000017941 */ /* 0x000fea0003800000 */
.L_x_61:
        /* <DEDUP_REMOVED lines=8> */
.L_x_64:
[----:B------:R-:W-:Y:S05]  /*50c0*/  BSYNC B1 ;  /* 0x0000000000017941 */ /* 0x000fea0003800000 */
.L_x_63:
        /* <DEDUP_REMOVED lines=8> */
.L_x_66:
[----:B------:R-:W-:Y:S05]  /*5150*/  BSYNC B1 ;  /* 0x0000000000017941 */ /* 0x000fea0003800000 */
.L_x_65:
        /* <DEDUP_REMOVED lines=8> */
.L_x_68:
[----:B------:R-:W-:Y:S05]  /*51e0*/  BSYNC B1 ;  /* 0x0000000000017941 */ /* 0x000fea0003800000 */
.L_x_67:
        /* <DEDUP_REMOVED lines=13> */
.L_x_70:
[----:B------:R-:W-:Y:S05]  /*52c0*/  BSYNC B1 ;  /* 0x0000000000017941 */ /* 0x000fea0003800000 */
.L_x_69:
        /* <DEDUP_REMOVED lines=8> */
.L_x_72:
[----:B------:R-:W-:Y:S05]  /*5350*/  BSYNC B1 ;  /* 0x0000000000017941 */ /* 0x000fea0003800000 */
.L_x_71:
        /* <DEDUP_REMOVED lines=8> */
.L_x_74:
[----:B------:R-:W-:Y:S05]  /*53e0*/  BSYNC B1 ;  /* 0x0000000000017941 */ /* 0x000fea0003800000 */
.L_x_73:
        /* <DEDUP_REMOVED lines=8> */
.L_x_76:
[----:B------:R-:W-:Y:S05]  /*5470*/  BSYNC B1 ;  /* 0x0000000000017941 */ /* 0x000fea0003800000 */
.L_x_75:
        /* <DEDUP_REMOVED lines=8> */
.L_x_78:
[----:B------:R-:W-:Y:S05]  /*5500*/  BSYNC B1 ;  /* 0x0000000000017941 */ /* 0x000fea0003800000 */
.L_x_77:
        /* <DEDUP_REMOVED lines=13> */
.L_x_80:
[----:B------:R-:W-:Y:S05]  /*55e0*/  BSYNC B1 ;  /* 0x0000000000017941 */ /* 0x000fea0003800000 */
.L_x_79:
        /* <DEDUP_REMOVED lines=8> */
.L_x_82:
[----:B------:R-:W-:Y:S05]  /*5670*/  BSYNC B1 ;  /* 0x0000000000017941 */ /* 0x000fea0003800000 */
.L_x_81:
        /* <DEDUP_REMOVED lines=8> */
.L_x_84:
[----:B------:R-:W-:Y:S05]  /*5700*/  BSYNC B1 ;  /* 0x0000000000017941 */ /* 0x000fea0003800000 */
.L_x_83:
        /* <DEDUP_REMOVED lines=8> */
.L_x_86:
[----:B------:R-:W-:Y:S05]  /*5790*/  BSYNC B1 ;  /* 0x0000000000017941 */ /* 0x000fea0003800000 */
.L_x_85:
        /* <DEDUP_REMOVED lines=8> */
.L_x_88:
[----:B------:R-:W-:Y:S05]  /*5820*/  BSYNC B1 ;  /* 0x0000000000017941 */ /* 0x000fea0003800000 */
.L_x_87:
        /* <DEDUP_REMOVED lines=13> */
.L_x_90:
[----:B------:R-:W-:Y:S05]  /*5900*/  BSYNC B1 ;  /* 0x0000000000017941 */ /* 0x000fea0003800000 */
.L_x_89:
        /* <DEDUP_REMOVED lines=8> */
.L_x_92:
[----:B------:R-:W-:Y:S05]  /*5990*/  BSYNC B1 ;  /* 0x0000000000017941 */ /* 0x000fea0003800000 */
.L_x_91:
        /* <DEDUP_REMOVED lines=8> */
.L_x_94:
[----:B------:R-:W-:Y:S05]  /*5a20*/  BSYNC B1 ;  /* 0x0000000000017941 */ /* 0x000fea0003800000 */
.L_x_93:
        /* <DEDUP_REMOVED lines=8> */
.L_x_96:
[----:B------:R-:W-:Y:S05]  /*5ab0*/  BSYNC B1 ;  /* 0x0000000000017941 */ /* 0x000fea0003800000 */
.L_x_95:
        /* <DEDUP_REMOVED lines=8> */
.L_x_98:
[----:B------:R-:W-:Y:S05]  /*5b40*/  BSYNC B1 ;  /* 0x0000000000017941 */ /* 0x000fea0003800000 */
.L_x_97:
        /* <DEDUP_REMOVED lines=13> */
.L_x_100:
[----:B------:R-:W-:Y:S05]  /*5c20*/  BSYNC B1 ;  /* 0x0000000000017941 */ /* 0x000fea0003800000 */
.L_x_99:
        /* <DEDUP_REMOVED lines=8> */
.L_x_102:
[----:B------:R-:W-:Y:S05]  /*5cb0*/  BSYNC B1 ;  /* 0x0000000000017941 */ /* 0x000fea0003800000 */
.L_x_101:
        /* <DEDUP_REMOVED lines=8> */
.L_x_104:
[----:B------:R-:W-:Y:S05]  /*5d40*/  BSYNC B1 ;  /* 0x0000000000017941 */ /* 0x000fea0003800000 */
.L_x_103:
        /* <DEDUP_REMOVED lines=8> */
.L_x_106:
[----:B------:R-:W-:Y:S05]  /*5dd0*/  BSYNC B1 ;  /* 0x0000000000017941 */ /* 0x000fea0003800000 */
.L_x_105:
        /* <DEDUP_REMOVED lines=8> */
.L_x_108:
[----:B------:R-:W-:Y:S05]  /*5e60*/  BSYNC B1 ;  /* 0x0000000000017941 */ /* 0x000fea0003800000 */
.L_x_107:
        /* <DEDUP_REMOVED lines=13> */
.L_x_110:
[----:B------:R-:W-:Y:S05]  /*5f40*/  BSYNC B1 ;  /* 0x0000000000017941 */ /* 0x000fea0003800000 */
.L_x_109:
        /* <DEDUP_REMOVED lines=8> */
.L_x_112:
[----:B------:R-:W-:Y:S05]  /*5fd0*/  BSYNC B1 ;  /* 0x0000000000017941 */ /* 0x000fea0003800000 */
.L_x_111:
        /* <DEDUP_REMOVED lines=8> */
.L_x_114:
[----:B------:R-:W-:Y:S05]  /*6060*/  BSYNC B1 ;  /* 0x0000000000017941 */ /* 0x000fea0003800000 */
.L_x_113:
        /* <DEDUP_REMOVED lines=8> */
.L_x_116:
[----:B------:R-:W-:Y:S05]  /*60f0*/  BSYNC B1 ;  /* 0x0000000000017941 */ /* 0x000fea0003800000 */
.L_x_115:
        /* <DEDUP_REMOVED lines=8> */
.L_x_118:
[----:B------:R-:W-:Y:S05]  /*6180*/  BSYNC B1 ;  /* 0x0000000000017941 */ /* 0x000fea0003800000 */
.L_x_117:
        /* <DEDUP_REMOVED lines=13> */
.L_x_120:
[----:B------:R-:W-:Y:S05]  /*6260*/  BSYNC B1 ;  /* 0x0000000000017941 */ /* 0x000fea0003800000 */
.L_x_119:
        /* <DEDUP_REMOVED lines=8> */
.L_x_122:
[----:B------:R-:W-:Y:S05]  /*62f0*/  BSYNC B1 ;  /* 0x0000000000017941 */ /* 0x000fea0003800000 */
.L_x_121:
        /* <DEDUP_REMOVED lines=8> */
.L_x_124:
[----:B------:R-:W-:Y:S05]  /*6380*/  BSYNC B1 ;  /* 0x0000000000017941 */ /* 0x000fea0003800000 */
.L_x_123:
        /* <DEDUP_REMOVED lines=8> */
.L_x_126:
[----:B------:R-:W-:Y:S05]  /*6410*/  BSYNC B1 ;  /* 0x0000000000017941 */ /* 0x000fea0003800000 */
.L_x_125:
        /* <DEDUP_REMOVED lines=8> */
.L_x_128:
[----:B------:R-:W-:Y:S05]  /*64a0*/  BSYNC B1 ;  /* 0x0000000000017941 */ /* 0x000fea0003800000 */
.L_x_127:
        /* <DEDUP_REMOVED lines=13> */
.L_x_130:
[----:B------:R-:W-:Y:S05]  /*6580*/  BSYNC B1 ;  /* 0x0000000000017941 */ /* 0x000fea0003800000 */
.L_x_129:
        /* <DEDUP_REMOVED lines=8> */
.L_x_132:
[----:B------:R-:W-:Y:S05]  /*6610*/  BSYNC B1 ;  /* 0x0000000000017941 */ /* 0x000fea0003800000 */
.L_x_131:
        /* <DEDUP_REMOVED lines=8> */
.L_x_134:
[----:B------:R-:W-:Y:S05]  /*66a0*/  BSYNC B1 ;  /* 0x0000000000017941 */ /* 0x000fea0003800000 */
.L_x_133:
        /* <DEDUP_REMOVED lines=8> */
.L_x_136:
[----:B------:R-:W-:Y:S05]  /*6730*/  BSYNC B1 ;  /* 0x0000000000017941 */ /* 0x000fea0003800000 */
.L_x_135:
        /* <DEDUP_REMOVED lines=8> */
.L_x_138:
[----:B------:R-:W-:Y:S05]  /*67c0*/  BSYNC B1 ;  /* 0x0000000000017941 */ /* 0x000fea0003800000 */
.L_x_137:
        /* <DEDUP_REMOVED lines=13> */
.L_x_140:
[----:B------:R-:W-:Y:S05]  /*68a0*/  BSYNC B1 ;  /* 0x0000000000017941 */ /* 0x000fea0003800000 */
.L_x_139:
        /* <DEDUP_REMOVED lines=8> */
.L_x_142:
[----:B------:R-:W-:Y:S05]  /*6930*/  BSYNC B1 ;  /* 0x0000000000017941 */ /* 0x000fea0003800000 */
.L_x_141:
        /* <DEDUP_REMOVED lines=8> */
.L_x_144:
[----:B------:R-:W-:Y:S05]  /*69c0*/  BSYNC B1 ;  /* 0x0000000000017941 */ /* 0x000fea0003800000 */
.L_x_143:
        /* <DEDUP_REMOVED lines=8> */
.L_x_146:
[----:B------:R-:W-:Y:S05]  /*6a50*/  BSYNC B1 ;  /* 0x0000000000017941 */ /* 0x000fea0003800000 */
.L_x_145:
        /* <DEDUP_REMOVED lines=8> */
.L_x_148:
[----:B------:R-:W-:Y:S05]  /*6ae0*/  BSYNC B1 ;  /* 0x0000000000017941 */ /* 0x000fea0003800000 */
.L_x_147:
        /* <DEDUP_REMOVED lines=13> */
.L_x_150:
[----:B------:R-:W-:Y:S05]  /*6bc0*/  BSYNC B1 ;  /* 0x0000000000017941 */ /* 0x000fea0003800000 */
.L_x_149:
        /* <DEDUP_REMOVED lines=8> */
.L_x_152:
[----:B------:R-:W-:Y:S05]  /*6c50*/  BSYNC B1 ;  /* 0x0000000000017941 */ /* 0x000fea0003800000 */
.L_x_151:
        /* <DEDUP_REMOVED lines=8> */
.L_x_154:
[----:B------:R-:W-:Y:S05]  /*6ce0*/  BSYNC B1 ;  /* 0x0000000000017941 */ /* 0x000fea0003800000 */
.L_x_153:
        /* <DEDUP_REMOVED lines=8> */
.L_x_156:
[----:B------:R-:W-:Y:S05]  /*6d70*/  BSYNC B1 ;  /* 0x0000000000017941 */ /* 0x000fea0003800000 */
.L_x_155:
        /* <DEDUP_REMOVED lines=8> */
.L_x_158:
[----:B------:R-:W-:Y:S05]  /*6e00*/  BSYNC B1 ;  /* 0x0000000000017941 */ /* 0x000fea0003800000 */
.L_x_157:
        /* <DEDUP_REMOVED lines=13> */
.L_x_160:
[----:B------:R-:W-:Y:S05]  /*6ee0*/  BSYNC B1 ;  /* 0x0000000000017941 */ /* 0x000fea0003800000 */
.L_x_159:
        /* <DEDUP_REMOVED lines=8> */
.L_x_162:
[----:B------:R-:W-:Y:S05]  /*6f70*/  BSYNC B1 ;  /* 0x0000000000017941 */ /* 0x000fea0003800000 */
.L_x_161:
        /* <DEDUP_REMOVED lines=8> */
.L_x_164:
[----:B------:R-:W-:Y:S05]  /*7000*/  BSYNC B1 ;  /* 0x0000000000017941 */ /* 0x000fea0003800000 */
.L_x_163:
        /* <DEDUP_REMOVED lines=8> */
.L_x_166:
[----:B------:R-:W-:Y:S05]  /*7090*/  BSYNC B1 ;  /* 0x0000000000017941 */ /* 0x000fea0003800000 */
.L_x_165:
        /* <DEDUP_REMOVED lines=8> */
.L_x_168:
[----:B------:R-:W-:Y:S05]  /*7120*/  BSYNC B1 ;  /* 0x0000000000017941 */ /* 0x000fea0003800000 */
.L_x_167:
        /* <DEDUP_REMOVED lines=13> */
.L_x_170:
[----:B------:R-:W-:Y:S05]  /*7200*/  BSYNC B1 ;  /* 0x0000000000017941 */ /* 0x000fea0003800000 */
.L_x_169:
        /* <DEDUP_REMOVED lines=8> */
.L_x_172:
[----:B------:R-:W-:Y:S05]  /*7290*/  BSYNC B1 ;  /* 0x0000000000017941 */ /* 0x000fea0003800000 */
.L_x_171:
        /* <DEDUP_REMOVED lines=8> */
.L_x_174:
[----:B------:R-:W-:Y:S05]  /*7320*/  BSYNC B1 ;  /* 0x0000000000017941 */ /* 0x000fea0003800000 */
.L_x_173:
        /* <DEDUP_REMOVED lines=8> */
.L_x_176:
[----:B------:R-:W-:Y:S05]  /*73b0*/  BSYNC B1 ;  /* 0x0000000000017941 */ /* 0x000fea0003800000 */
.L_x_175:
        /* <DEDUP_REMOVED lines=8> */
.L_x_178:
[----:B------:R-:W-:Y:S05]  /*7440*/  BSYNC B1 ;  /* 0x0000000000017941 */ /* 0x000fea0003800000 */
.L_x_177:
        /* <DEDUP_REMOVED lines=13> */
.L_x_180:
[----:B------:R-:W-:Y:S05]  /*7520*/  BSYNC B1 ;  /* 0x0000000000017941 */ /* 0x000fea0003800000 */
.L_x_179:
        /* <DEDUP_REMOVED lines=8> */
.L_x_182:
[----:B------:R-:W-:Y:S05]  /*75b0*/  BSYNC B1 ;  /* 0x0000000000017941 */ /* 0x000fea0003800000 */
.L_x_181:
        /* <DEDUP_REMOVED lines=8> */
.L_x_184:
[----:B------:R-:W-:Y:S05]  /*7640*/  BSYNC B1 ;  /* 0x0000000000017941 */ /* 0x000fea0003800000 */
.L_x_183:
        /* <DEDUP_REMOVED lines=8> */
.L_x_186:
[----:B------:R-:W-:Y:S05]  /*76d0*/  BSYNC B1 ;  /* 0x0000000000017941 */ /* 0x000fea0003800000 */
.L_x_185:
        /* <DEDUP_REMOVED lines=8> */
.L_x_188:
[----:B------:R-:W-:Y:S05]  /*7760*/  BSYNC B1 ;  /* 0x0000000000017941 */ /* 0x000fea0003800000 */
.L_x_187:
        /* <DEDUP_REMOVED lines=13> */
.L_x_190:
[----:B------:R-:W-:Y:S05]  /*7840*/  BSYNC B1 ;  /* 0x0000000000017941 */ /* 0x000fea0003800000 */
.L_x_189:
        /* <DEDUP_REMOVED lines=8> */
.L_x_192:
[----:B------:R-:W-:Y:S05]  /*78d0*/  BSYNC B1 ;  /* 0x0000000000017941 */ /* 0x000fea0003800000 */
.L_x_191:
        /* <DEDUP_REMOVED lines=8> */
.L_x_194:
[----:B------:R-:W-:Y:S05]  /*7960*/  BSYNC B1 ;  /* 0x0000000000017941 */ /* 0x000fea0003800000 */
.L_x_193:
        /* <DEDUP_REMOVED lines=8> */
.L_x_196:
[----:B------:R-:W-:Y:S05]  /*79f0*/  BSYNC B1 ;  /* 0x0000000000017941 */ /* 0x000fea0003800000 */
.L_x_195:
        /* <DEDUP_REMOVED lines=8> */
.L_x_198:
[----:B------:R-:W-:Y:S05]  /*7a80*/  BSYNC B1 ;  /* 0x0000000000017941 */ /* 0x000fea0003800000 */
.L_x_197:
        /* <DEDUP_REMOVED lines=13> */
.L_x_200:
[----:B------:R-:W-:Y:S05]  /*7b60*/  BSYNC B1 ;  /* 0x0000000000017941 */ /* 0x000fea0003800000 */
.L_x_199:
        /* <DEDUP_REMOVED lines=8> */
.L_x_202:
[----:B------:R-:W-:Y:S05]  /*7bf0*/  BSYNC B1 ;  /* 0x0000000000017941 */ /* 0x000fea0003800000 */
.L_x_201:
        /* <DEDUP_REMOVED lines=8> */
.L_x_204:
[----:B------:R-:W-:Y:S05]  /*7c80*/  BSYNC B1 ;  /* 0x0000000000017941 */ /* 0x000fea0003800000 */
.L_x_203:
        /* <DEDUP_REMOVED lines=8> */
.L_x_206:
[----:B------:R-:W-:Y:S05]  /*7d10*/  BSYNC B1 ;  /* 0x0000000000017941 */ /* 0x000fea0003800000 */
.L_x_205:
        /* <DEDUP_REMOVED lines=8> */
.L_x_208:
[----:B------:R-:W-:Y:S05]  /*7da0*/  BSYNC B1 ;  /* 0x0000000000017941 */ /* 0x000fea0003800000 */
.L_x_207:
        /* <DEDUP_REMOVED lines=13> */
.L_x_210:
[----:B------:R-:W-:Y:S05]  /*7e80*/  BSYNC B1 ;  /* 0x0000000000017941 */ /* 0x000fea0003800000 */
.L_x_209:
        /* <DEDUP_REMOVED lines=8> */
.L_x_212:
[----:B------:R-:W-:Y:S05]  /*7f10*/  BSYNC B1 ;  /* 0x0000000000017941 */ /* 0x000fea0003800000 */
.L_x_211:
        /* <DEDUP_REMOVED lines=8> */
.L_x_214:
[----:B------:R-:W-:Y:S05]  /*7fa0*/  BSYNC B1 ;  /* 0x0000000000017941 */ /* 0x000fea0003800000 */
.L_x_213:
        /* <DEDUP_REMOVED lines=8> */
.L_x_216:
[----:B------:R-:W-:Y:S05]  /*8030*/  BSYNC B1 ;  /* 0x0000000000017941 */ /* 0x000fea0003800000 */
.L_x_215:
        /* <DEDUP_REMOVED lines=8> */
.L_x_218:
[----:B------:R-:W-:Y:S05]  /*80c0*/  BSYNC B1 ;  /* 0x0000000000017941 */ /* 0x000fea0003800000 */
.L_x_217:
        /* <DEDUP_REMOVED lines=13> */
.L_x_220:
[----:B------:R-:W-:Y:S05]  /*81a0*/  BSYNC B1 ;  /* 0x0000000000017941 */ /* 0x000fea0003800000 */
.L_x_219:
        /* <DEDUP_REMOVED lines=8> */
.L_x_222:
[----:B------:R-:W-:Y:S05]  /*8230*/  BSYNC B1 ;  /* 0x0000000000017941 */ /* 0x000fea0003800000 */
.L_x_221:
        /* <DEDUP_REMOVED lines=8> */
.L_x_224:
[----:B------:R-:W-:Y:S05]  /*82c0*/  BSYNC B1 ;  /* 0x0000000000017941 */ /* 0x000fea0003800000 */
.L_x_223:
        /* <DEDUP_REMOVED lines=8> */
.L_x_226:
[----:B------:R-:W-:Y:S05]  /*8350*/  BSYNC B1 ;  /* 0x0000000000017941 */ /* 0x000fea0003800000 */
.L_x_225:
        /* <DEDUP_REMOVED lines=8> */
.L_x_228:
[----:B------:R-:W-:Y:S05]  /*83e0*/  BSYNC B1 ;  /* 0x0000000000017941 */ /* 0x000fea0003800000 */
.L_x_227:
        /* <DEDUP_REMOVED lines=13> */
.L_x_230:
[----:B------:R-:W-:Y:S05]  /*84c0*/  BSYNC B1 ;  /* 0x0000000000017941 */ /* 0x000fea0003800000 */
.L_x_229:
        /* <DEDUP_REMOVED lines=8> */
.L_x_232:
[----:B------:R-:W-:Y:S05]  /*8550*/  BSYNC B1 ;  /* 0x0000000000017941 */ /* 0x000fea0003800000 */
.L_x_231:
        /* <DEDUP_REMOVED lines=8> */
.L_x_234:
[----:B------:R-:W-:Y:S05]  /*85e0*/  BSYNC B1 ;  /* 0x0000000000017941 */ /* 0x000fea0003800000 */
.L_x_233:
        /* <DEDUP_REMOVED lines=8> */
.L_x_236:
[----:B------:R-:W-:Y:S05]  /*8670*/  BSYNC B1 ;  /* 0x0000000000017941 */ /* 0x000fea0003800000 */
.L_x_235:
        /* <DEDUP_REMOVED lines=8> */
.L_x_238:
[----:B------:R-:W-:Y:S05]  /*8700*/  BSYNC B1 ;  /* 0x0000000000017941 */ /* 0x000fea0003800000 */
.L_x_237:
        /* <DEDUP_REMOVED lines=13> */
.L_x_240:
[----:B------:R-:W-:Y:S05]  /*87e0*/  BSYNC B1 ;  /* 0x0000000000017941 */ /* 0x000fea0003800000 */
.L_x_239:
        /* <DEDUP_REMOVED lines=8> */
.L_x_242:
[----:B------:R-:W-:Y:S05]  /*8870*/  BSYNC B1 ;  /* 0x0000000000017941 */ /* 0x000fea0003800000 */
.L_x_241:
        /* <DEDUP_REMOVED lines=8> */
.L_x_244:
[----:B------:R-:W-:Y:S05]  /*8900*/  BSYNC B1 ;  /* 0x0000000000017941 */ /* 0x000fea0003800000 */
.L_x_243:
        /* <DEDUP_REMOVED lines=8> */
.L_x_246:
[----:B------:R-:W-:Y:S05]  /*8990*/  BSYNC B1 ;  /* 0x0000000000017941 */ /* 0x000fea0003800000 */
.L_x_245:
        /* <DEDUP_REMOVED lines=8> */
.L_x_248:
[----:B------:R-:W-:Y:S05]  /*8a20*/  BSYNC B1 ;  /* 0x0000000000017941 */ /* 0x000fea0003800000 */
.L_x_247:
        /* <DEDUP_REMOVED lines=13> */
.L_x_250:
[----:B------:R-:W-:Y:S05]  /*8b00*/  BSYNC B1 ;  /* 0x0000000000017941 */ /* 0x000fea0003800000 */
.L_x_249:
        /* <DEDUP_REMOVED lines=8> */
.L_x_252:
[----:B------:R-:W-:Y:S05]  /*8b90*/  BSYNC B1 ;  /* 0x0000000000017941 */ /* 0x000fea0003800000 */
.L_x_251:
        /* <DEDUP_REMOVED lines=8> */
.L_x_254:
[----:B------:R-:W-:Y:S05]  /*8c20*/  BSYNC B1 ;  /* 0x0000000000017941 */ /* 0x000fea0003800000 */
.L_x_253:
        /* <DEDUP_REMOVED lines=8> */
.L_x_256:
[----:B------:R-:W-:Y:S05]  /*8cb0*/  BSYNC B1 ;  /* 0x0000000000017941 */ /* 0x000fea0003800000 */
.L_x_255:
        /* <DEDUP_REMOVED lines=8> */
.L_x_258:
[----:B------:R-:W-:Y:S05]  /*8d40*/  BSYNC B1 ;  /* 0x0000000000017941 */ /* 0x000fea0003800000 */
.L_x_257:
        /* <DEDUP_REMOVED lines=13> */
.L_x_260:
[----:B------:R-:W-:Y:S05]  /*8e20*/  BSYNC B1 ;  /* 0x0000000000017941 */ /* 0x000fea0003800000 */
.L_x_259:
        /* <DEDUP_REMOVED lines=8> */
.L_x_262:
[----:B------:R-:W-:Y:S05]  /*8eb0*/  BSYNC B1 ;  /* 0x0000000000017941 */ /* 0x000fea0003800000 */
.L_x_261:
        /* <DEDUP_REMOVED lines=8> */
.L_x_264:
[----:B------:R-:W-:Y:S05]  /*8f40*/  BSYNC B1 ;  /* 0x0000000000017941 */ /* 0x000fea0003800000 */
.L_x_263:
        /* <DEDUP_REMOVED lines=8> */
.L_x_266:
[----:B------:R-:W-:Y:S05]  /*8fd0*/  BSYNC B1 ;  /* 0x0000000000017941 */ /* 0x000fea0003800000 */
.L_x_265:
        /* <DEDUP_REMOVED lines=8> */
.L_x_268:
[----:B------:R-:W-:Y:S05]  /*9060*/  BSYNC B1 ;  /* 0x0000000000017941 */ /* 0x000fea0003800000 */
.L_x_267:
        /* <DEDUP_REMOVED lines=13> */
.L_x_270:
[----:B------:R-:W-:Y:S05]  /*9140*/  BSYNC B1 ;  /* 0x0000000000017941 */ /* 0x000fea0003800000 */
.L_x_269:
        /* <DEDUP_REMOVED lines=8> */
.L_x_272:
[----:B------:R-:W-:Y:S05]  /*91d0*/  BSYNC B1 ;  /* 0x0000000000017941 */ /* 0x000fea0003800000 */
.L_x_271:
        /* <DEDUP_REMOVED lines=8> */
.L_x_274:
[----:B------:R-:W-:Y:S05]  /*9260*/  BSYNC B1 ;  /* 0x0000000000017941 */ /* 0x000fea0003800000 */
.L_x_273:
        /* <DEDUP_REMOVED lines=8> */
.L_x_276:
[----:B------:R-:W-:Y:S05]  /*92f0*/  BSYNC B1 ;  /* 0x0000000000017941 */ /* 0x000fea0003800000 */
.L_x_275:
        /* <DEDUP_REMOVED lines=8> */
.L_x_278:
[----:B------:R-:W-:Y:S05]  /*9380*/  BSYNC B1 ;  /* 0x0000000000017941 */ /* 0x000fea0003800000 */
.L_x_277:
[----:B-1----:R-:W2:Y:S01]  /*9390*/  LDL.LU R8, [R1+0x3e0] ;  /* 0x0003e00001087983 */ /* 0x002ea20000300800 */
[C---:B------:R-:W-:Y:S01]  /*93a0*/  ISETP.LT.OR P4, PT, R0.reuse, 0xf2, !P1 ;  /* 0x000000f20000780c */ /* 0x040fe20004f81670 */
[----:B------:R-:W-:Y:S01]  /*93b0*/  BSSY B1, `(.L_x_279) ;  /* 0x000000b000017945 */ /* 0x000fe20003800000 */
[----:B------:R-:W-:Y:S02]  /*93c0*/  IADD3 R21, P3, R5, 0x80, RZ ;  /* 0x0000008005157810 */ /* 0x000fe40007f7e0ff */
        /* <DEDUP_REMOVED lines=9> */
.L_x_280:
[----:B------:R-:W-:Y:S05]  /*9460*/  BSYNC B1 ;  /* 0x0000000000017941 */ /* 0x000fea0003800000 */
.L_x_279:
        /* <DEDUP_REMOVED lines=8> */
.L_x_282:
[----:B------:R-:W-:Y:S05]  /*94f0*/  BSYNC B1 ;  /* 0x0000000000017941 */ /* 0x000fea0003800000 */
.L_x_281:
        /* <DEDUP_REMOVED lines=8> */
.L_x_284:
[----:B------:R-:W-:Y:S05]  /*9580*/  BSYNC B1 ;  /* 0x0000000000017941 */ /* 0x000fea0003800000 */
.L_x_283:
        /* <DEDUP_REMOVED lines=8> */
.L_x_286:
[----:B------:R-:W-:Y:S05]  /*9610*/  BSYNC B1 ;  /* 0x0000000000017941 */ /* 0x000fea0003800000 */
.L_x_285:
[----:B-1----:R-:W2:Y:S01]  /*9620*/  LDL.LU R8, [R1+0x3f0] ;  /* 0x0003f00001087983 */ /* 0x002ea20000300800 */
[----:B------:R-:W-:Y:S01]  /*9630*/  ISETP.LT.OR P1, PT, R0, 0xfa, !P1 ;  /* 0x000000fa0000780c */ /* 0x000fe20004f21670 */
[----:B------:R-:W-:Y:S01]  /*9640*/  IMAD.WIDE.U32 R162, R21, R14, R158 ;  /* 0x0000000e15a27225 */ /* 0x000fe200078e009e */
[----:B------:R-:W-:Y:S01]  /*9650*/  ISETP.GE.AND P0, PT, R20, 0x81, PT ;  /* 0x000000811400780c */ /* 0x000fe20003f06270 */
[----:B------:R-:W-:Y:S02]  /*9660*/  BSSY B1, `(.L_x_287) ;  /* 0x000000c000017945 */ /* 0x000fe40003800000 */
[----:B------:R-:W-:Y:S01]  /*9670*/  IMAD.X R154, RZ, RZ, UR7, P3 ;  /* 0x00000007ff9a7e24 */ /* 0x000fe200098e06ff */
[----:B------:R-:W-:Y:S01]  /*9680*/  ISETP.LT.OR P4, PT, R0, 0x1, !P0 ;  /* 0x000000010000780c */ /* 0x000fe20004781670 */
[----:B--2---:R-:W-:-:S05]  /*9690*/  @!P5 IMAD R8, R8, R17, R4 ;  /* 0x000000110808d224 */ /* 0x004fca00078e0204 */
[----:B------:R1:W-:Y:S01]  /*96a0*/  @!P5 STG.E.U8 desc[UR36][R2.64+0xf8], R8 ;  /* 0x0000f8080200d986 */ /* 0x0003e2000c101124 */
[C---:B------:R-:W-:Y:S02]  /*96b0*/  ISETP.LT.OR P5, PT, R0.reuse, 0xf9, !P2 ;  /* 0x000000f90000780c */ /* 0x040fe400057a1670 */
[----:B------:R-:W-:Y:S02]  /*96c0*/  ISETP.LT.OR P2, PT, R0, 0xfa, !P2 ;  /* 0x000000fa0000780c */ /* 0x000fe40005741670 */
[----:B-1----:R-:W-:Y:S01]  /*96d0*/  IADD3 R8, P6, R162, R156, RZ ;  /* 0x0000009ca2087210 */ /* 0x002fe20007fde0ff */
[----:B------:R-:W-:-:S12]  /*96e0*/  @P1 BRA `(.L_x_288) ;  /* 0x00000000000c1947 */ /* 0x000fd80003800000 */
[----:B------:R-:W2:Y:S02]  /*96f0*/  LDG.E.U8 R16, desc[UR36][R12.64+0xf9] ;  /* 0x0000f9240c107981 */ /* 0x000ea4000c1e1100 */
[----:B--2---:R-:W-:-:S05]  /*9700*/  PRMT R4, R16, 0x8880, RZ ;  /* 0x0000888010047816 */ /* 0x004fca00000000ff */
[----:B------:R-:W-:-:S07]  /*9710*/  IMAD R4, R4, R18, RZ ;  /* 0x0000001204047224 */ /* 0x000fce00078e02ff */
.L_x_288:
[----:B------:R-:W-:Y:S05]  /*9720*/  BSYNC B1 ;  /* 0x0000000000017941 */ /* 0x000fea0003800000 */
.L_x_287:
[----:B0-----:R-:W2:Y:S01]  /*9730*/  LDL.LU R12, [R1+0x3f4] ;  /* 0x0003f400010c7983 */ /* 0x001ea20000300800 */
[----:B------:R-:W-:Y:S01]  /*9740*/  BSSY B1, `(.L_x_289) ;  /* 0x0000008000017945 */ /* 0x000fe20003800000 */
[----:B------:R-:W-:Y:S02]  /*9750*/  IMAD R154, R154, R14, RZ ;  /* 0x0000000e9a9a7224 */ /* 0x000fe400078e02ff */
[----:B--2---:R-:W-:-:S05]  /*9760*/  @!P1 IMAD R12, R12, R17, R4 ;  /* 0x000000110c0c9224 */ /* 0x004fca00078e0204 */
[----:B------:R0:W-:Y:S01]  /*9770*/  @!P1 STG.E.U8 desc[UR36][R2.64+0xf9], R12 ;  /* 0x0000f90c02009986 */ /* 0x0001e2000c101124 */
[----:B------:R-:W-:Y:S05]  /*9780*/  @P5 BRA `(.L_x_290) ;  /* 0x00000000000c5947 */ /* 0x000fea0003800000 */
[----:B------:R-:W2:Y:S02]  /*9790*/  LDG.E.U8 R16, desc[UR36][R10.64+0xf8] ;  /* 0x0000f8240a107981 */ /* 0x000ea4000c1e1100 */
[----:B--2---:R-:W-:-:S05]  /*97a0*/  PRMT R4, R16, 0x8880, RZ ;  /* 0x0000888010047816 */ /* 0x004fca00000000ff */
[----:B------:R-:W-:-:S07]  /*97b0*/  IMAD R4, R4, R18, RZ ;  /* 0x0000001204047224 */ /* 0x000fce00078e02ff */
.L_x_290:
[----:B------:R-:W-:Y:S05]  /*97c0*/  BSYNC B1 ;  /* 0x0000000000017941 */ /* 0x000fea0003800000 */
.L_x_289:
[----:B0-----:R-:W2:Y:S01]  /*97d0*/  LDL.LU R12, [R1+0x3f8] ;  /* 0x0003f800010c7983 */ /* 0x001ea20000300800 */
[----:B------:R-:W-:Y:S01]  /*97e0*/  BSSY B1, `(.L_x_291) ;  /* 0x0000008000017945 */ /* 0x000fe20003800000 */
[----:B------:R-:W-:Y:S02]  /*97f0*/  IMAD R154, R21, R15, R154 ;  /* 0x0000000f159a7224 */ /* 0x000fe400078e029a */
[----:B--2---:R-:W-:-:S05]  /*9800*/  @!P5 IMAD R12, R12, R17, R4 ;  /* 0x000000110c0cd224 */ /* 0x004fca00078e0204 */
[----:B------:R0:W-:Y:S01]  /*9810*/  @!P5 STG.E.U8 desc[UR36][R6.64+0xf8], R12 ;  /* 0x0000f80c0600d986 */ /* 0x0001e2000c101124 */
[----:B------:R-:W-:Y:S05]  /*9820*/  @P2 BRA `(.L_x_292) ;  /* 0x00000000000c2947 */ /* 0x000fea0003800000 */
[----:B------:R-:W2:Y:S02]  /*9830*/  LDG.E.U8 R16, desc[UR36][R10.64+0xf9] ;  /* 0x0000f9240a107981 */ /* 0x000ea4000c1e1100 */
[----:B--2---:R-:W-:-:S05]  /*9840*/  PRMT R4, R16, 0x8880, RZ ;  /* 0x0000888010047816 */ /* 0x004fca00000000ff */
[----:B------:R-:W-:-:S07]  /*9850*/  IMAD R4, R4, R18, RZ ;  /* 0x0000001204047224 */ /* 0x000fce00078e02ff */
.L_x_292:
[----:B------:R-:W-:Y:S05]  /*9860*/  BSYNC B1 ;  /* 0x0000000000017941 */ /* 0x000fea0003800000 */
.L_x_291:
[----:B------:R-:W2:Y:S01]  /*9870*/  LDL.LU R10, [R1+0x3fc] ;  /* 0x0003fc00010a7983 */ /* 0x000ea20000300800 */
[----:B------:R-:W-:Y:S01]  /*9880*/  BSSY B1, `(.L_x_293) ;  /* 0x000000b000017945 */ /* 0x000fe20003800000 */
[----:B------:R-:W-:Y:S02]  /*9890*/  ISETP.LT.OR P3, PT, R0, 0x2, !P0 ;  /* 0x000000020000780c */ /* 0x000fe40004761670 */
[----:B------:R-:W-:Y:S01]  /*98a0*/  IADD3.X R9, R157, R163, R154, P6, !PT ;  /* 0x000000a39d097210 */ /* 0x000fe200037fe49a */
[----:B--2---:R-:W-:Y:S01]  /*98b0*/  @!P2 IMAD R11, R10, R17, R4 ;  /* 0x000000110a0ba224 */ /* 0x004fe200078e0204 */
[----:B------:R-:W-:-:S04]  /*98c0*/  @!P4 IADD3 R10, P1, R2, R155, RZ ;  /* 0x0000009b020ac210 */ /* 0x000fc80007f3e0ff */
[----:B------:R1:W-:Y:S02]  /*98d0*/  @!P2 STG.E.U8 desc[UR36][R6.64+0xf9], R11 ;  /* 0x0000f90b0600a986 */ /* 0x0003e4000c101124 */
[----:B-1----:R-:W-:Y:S01]  /*98e0*/  @!P4 IMAD.X R11, R3, 0x1, R153, P1 ;  /* 0x00000001030bc824 */ /* 0x002fe200008e0699 */
[----:B------:R-:W-:Y:S06]  /*98f0*/  @P4 BRA `(.L_x_294) ;  /* 0x00000000000c4947 */ /* 0x000fec0003800000 */
[----:B------:R-:W2:Y:S02]  /*9900*/  LDG.E.U8 R16, desc[UR36][R8.64] ;  /* 0x0000002408107981 */ /* 0x000ea4000c1e1100 */
[----:B--2---:R-:W-:-:S05]  /*9910*/  PRMT R4, R16, 0x8880, RZ ;  /* 0x0000888010047816 */ /* 0x004fca00000000ff */
[----:B------:R-:W-:-:S07]  /*9920*/  IMAD R4, R4, R18, RZ ;  /* 0x0000001204047224 */ /* 0x000fce00078e02ff */
.L_x_294:
[----:B------:R-:W-:Y:S05]  /*9930*/  BSYNC B1 ;  /* 0x0000000000017941 */ /* 0x000fea0003800000 */
.L_x_293:
[----:B0-----:R-:W2:Y:S01]  /*9940*/  LDL.LU R6, [R1] ;  /* 0x0000000001067983 */ /* 0x001ea20000300800 */
[----:B------:R-:W-:Y:S01]  /*9950*/  @!P3 IADD3 R12, P5, R2, R155, RZ ;  /* 0x0000009b020cb210 */ /* 0x000fe20007fbe0ff */
[----:B------:R-:W-:Y:S01]  /*9960*/  BSSY B1, `(.L_x_295) ;  /* 0x000000e000017945 */ /* 0x000fe20003800000 */
[----:B------:R-:W-:-:S04]  /*9970*/  ISETP.GE.AND P1, PT, R20, 0x89, PT ;  /* 0x000000891400780c */ /* 0x000fc80003f26270 */
[----:B------:R-:W-:Y:S01]  /*9980*/  ISETP.LT.OR P2, PT, R0, 0x2, !P1 ;  /* 0x000000020000780c */ /* 0x000fe20004f41670 */
[----:B--2---:R-:W-:Y:S02]  /*9990*/  @!P4 IMAD R13, R6, R17, R4 ;  /* 0x00000011060dc224 */ /* 0x004fe400078e0204 */
[----:B------:R-:W-:-:S03]  /*99a0*/  IMAD.WIDE.U32 R6, R21, R14, R164 ;  /* 0x0000000e15067225 */ /* 0x000fc600078e00a4 */
[----:B------:R0:W-:Y:S01]  /*99b0*/  @!P4 STG.E.U8 desc[UR36][R10.64], R13 ;  /* 0x0000000d0a00c986 */ /* 0x0001e2000c101124 */
[----:B------:R-:W-:Y:S01]  /*99c0*/  ISETP.LT.OR P4, PT, R0, 0x1, !P1 ;  /* 0x000000010000780c */ /* 0x000fe20004f81670 */
[----:B------:R-:W-:Y:S02]  /*99d0*/  IMAD.IADD R154, R154, 0x1, R7 ;  /* 0x000000019a9a7824 */ /* 0x000fe400078e0207 */
[----:B0-----:R-:W-:Y:S01]  /*99e0*/  @!P3 IMAD.X R13, R3, 0x1, R153, P5 ;  /* 0x00000001030db824 */ /* 0x001fe200028e0699 */
[----:B------:R-:W-:Y:S01]  /*99f0*/  IADD3 R6, P5, P6, R160, R156, R6 ;  /* 0x0000009ca0067210 */ /* 0x000fe20007ebe006 */
[----:B------:R-:W-:-:S12]  /*9a00*/  @P3 BRA `(.L_x_296) ;  /* 0x00000000000c3947 */ /* 0x000fd80003800000 */
[----:B------:R-:W2:Y:S02]  /*9a10*/  LDG.E.U8 R16, desc[UR36][R8.64+0x1] ;  /* 0x0000012408107981 */ /* 0x000ea4000c1e1100 */
[----:B--2---:R-:W-:-:S05]  /*9a20*/  PRMT R4, R16, 0x8880, RZ ;  /* 0x0000888010047816 */ /* 0x004fca00000000ff */
[----:B------:R-:W-:-:S07]  /*9a30*/  IMAD R4, R4, R18, RZ ;  /* 0x0000001204047224 */ /* 0x000fce00078e02ff */
.L_x_296:
[----:B------:R-:W-:Y:S05]  /*9a40*/  BSYNC B1 ;  /* 0x0000000000017941 */ /* 0x000fea0003800000 */
.L_x_295:
[----:B------:R-:W2:Y:S01]  /*9a50*/  LDL.LU R10, [R1+0x4] ;  /* 0x00000400010a7983 */ /* 0x000ea20000300800 */
[----:B------:R-:W-:Y:S01]  /*9a60*/  IADD3.X R7, R159, R157, R154, P5, P6 ;  /* 0x0000009d9f077210 */ /* 0x000fe20002fec49a */
[----:B------:R-:W-:Y:S01]  /*9a70*/  BSSY B1, `(.L_x_297) ;  /* 0x0000009000017945 */ /* 0x000fe20003800000 */
[----:B--2---:R-:W-:Y:S01]  /*9a80*/  @!P3 IMAD R11, R10, R17, R4 ;  /* 0x000000110a0bb224 */ /* 0x004fe200078e0204 */
[----:B------:R-:W-:-:S04]  /*9a90*/  @!P4 IADD3 R10, P5, P6, R155, R2, R23 ;  /* 0x000000029b0ac210 */ /* 0x000fc80007ebe017 */
[----:B------:R0:W-:Y:S02]  /*9aa0*/  @!P3 STG.E.U8 desc[UR36][R12.64+0x1], R11 ;  /* 0x0000010b0c00b986 */ /* 0x0001e4000c101124 */
[----:B0-----:R-:W-:Y:S01]  /*9ab0*/  @!P4 IADD3.X R11, R153, R3, R19, P5, P6 ;  /* 0x00000003990bc210 */ /* 0x001fe20002fec413 */
[----:B------:R-:W-:Y:S06]  /*9ac0*/  @P4 BRA `(.L_x_298) ;  /* 0x00000000000c4947 */ /* 0x000fec0003800000 */
[----:B------:R-:W2:Y:S02]  /*9ad0*/  LDG.E.U8 R16, desc[UR36][R6.64] ;  /* 0x0000002406107981 */ /* 0x000ea4000c1e1100 */
[----:B--2---:R-:W-:-:S05]  /*9ae0*/  PRMT R4, R16, 0x8880, RZ ;  /* 0x0000888010047816 */ /* 0x004fca00000000ff */
[----:B------:R-:W-:-:S07]  /*9af0*/  IMAD R4, R4, R18, RZ ;  /* 0x0000001204047224 */ /* 0x000fce00078e02ff */
.L_x_298:
[----:B------:R-:W-:Y:S05]  /*9b00*/  BSYNC B1 ;  /* 0x0000000000017941 */ /* 0x000fea0003800000 */
.L_x_297:
[----:B------:R-:W2:Y:S04]  /*9b10*/  LDL.LU R12, [R1+0x8] ;  /* 0x00000800010c7983 */ /* 0x000ea80000300800 */
[----:B------:R-:W3:Y:S04]  /*9b20*/  LDL.LU R13, [R1+0xcc] ;  /* 0x0000cc00010d7983 */ /* 0x000ee80000300800 */
[----:B------:R-:W4:Y:S04]  /*9b30*/  LDL.LU R21, [R1+0xd4] ;  /* 0x0000d40001157983 */ /* 0x000f280000300800 */
[----:B------:R-:W5:Y:S04]  /*9b40*/  LDL.LU R161, [R1+0xd8] ;  /* 0x0000d80001a17983 */ /* 0x000f680000300800 */
        /* <DEDUP_REMOVED lines=70> */
[----:B------:R-:W5:Y:S01]  /*9fb0*/  LDL.LU R168, [R1+0x1f4] ;  /* 0x0001f40001a87983 */ /* 0x000f620000300800 */
[----:B--2---:R-:W-:-:S03]  /*9fc0*/  @!P4 IMAD R12, R12, R17, R4 ;  /* 0x000000110c0cc224 */ /* 0x004fc600078e0204 */
[----:B------:R-:W2:Y:S04]  /*9fd0*/  LDL.LU R167, [R1+0x1f8] ;  /* 0x0001f80001a77983 */ /* 0x000ea80000300800 */
[----:B------:R0:W-:Y:S04]  /*9fe0*/  @!P4 STG.E.U8 desc[UR36][R10.64], R12 ;  /* 0x0000000c0a00c986 */ /* 0x0001e8000c101124 */
[----:B------:R-:W0:Y:S04]  /*9ff0*/  @!P2 LDG.E.U8 R16, desc[UR36][R6.64+0x1] ;  /* 0x000001240610a981 */ /* 0x000e28000c1e1100 */
[----:B------:R-:W2:Y:S01]  /*a000*/  LDL.LU R166, [R1+0x1fc] ;  /* 0x0001fc0001a67983 */ /* 0x000ea20000300800 */
[----:B0-----:R-:W-:-:S05]  /*a010*/  @!P2 PRMT R10, R16, 0x8880, RZ ;  /* 0x00008880100aa816 */ /* 0x001fca00000000ff */
[----:B------:R-:W-:-:S04]  /*a020*/  @!P2 IMAD.MOV.U32 R12, RZ, RZ, R10 ;  /* 0x000000ffff0ca224 */ /* 0x000fc800078e000a */
[----:B------:R-:W-:Y:S02]  /*a030*/  @!P2 IMAD R4, R12, R18, RZ ;  /* 0x000000120c04a224 */ /* 0x000fe400078e02ff */
[----:B------:R-:W3:Y:S01]  /*a040*/  LDL.LU R12, [R1+0xc] ;  /* 0x00000c00010c7983 */ /* 0x000ee20000300800 */
[----:B------:R-:W-:Y:S02]  /*a050*/  @!P2 IADD3 R11, P4, P5, R23, 0x1, R2 ;  /* 0x00000001170ba810 */ /* 0x000fe40007d9e002 */
[----:B------:R-:W-:Y:S02]  /*a060*/  ISETP.LT.OR P3, PT, R0, 0x9, !P0 ;  /* 0x000000090000780c */ /* 0x000fe40004761670 */
[----:B------:R-:W-:Y:S02]  /*a070*/  @!P2 IADD3 R10, P6, R11, R155, RZ ;  /* 0x0000009b0b0aa210 */ /* 0x000fe40007fde0ff */
[----:B------:R-:W-:-:S05]  /*a080*/  @!P2 IADD3.X R11, R19, RZ, R3, P4, P5 ;  /* 0x000000ff130ba210 */ /* 0x000fca00027ea403 */
[----:B------:R-:W-:Y:S02]  /*a090*/  @!P2 IMAD.X R11, R11, 0x1, R153, P6 ;  /* 0x000000010b0ba824 */ /* 0x000fe400030e0699 */
[----:B---3--:R-:W-:-:S05]  /*a0a0*/  @!P2 IMAD R12, R12, R17, R4 ;  /* 0x000000110c0ca224 */ /* 0x008fca00078e0204 */
[----:B------:R0:W-:Y:S04]  /*a0b0*/  @!P2 STG.E.U8 desc[UR36][R10.64], R12 ;  /* 0x0000000c0a00a986 */ /* 0x0001e8000c101124 */
[----:B------:R-:W3:Y:S04]  /*a0c0*/  @!P3 LDG.E.U8 R16, desc[UR36][R8.64+0x8] ;  /* 0x000008240810b981 */ /* 0x000ee8000c1e1100 */
[----:B0-----:R-:W4:Y:S01]  /*a0d0*/  LDL.LU R12, [R1+0x10] ;  /* 0x00001000010c7983 */ /* 0x001f220000300800 */
[----:B------:R-:W-:Y:S02]  /*a0e0*/  ISETP.LT.OR P2, PT, R0, 0xa, !P0 ;  /* 0x0000000a0000780c */ /* 0x000fe40004741670 */
[----:B---3--:R-:W-:-:S05]  /*a0f0*/  @!P3 PRMT R10, R16, 0x8880, RZ ;  /* 0x00008880100ab816 */ /* 0x008fca00000000ff */
[----:B------:R-:W-:Y:S01]  /*a100*/  @!P3 IMAD.MOV.U32 R11, RZ, RZ, R10 ;  /* 0x000000ffff0bb224 */ /* 0x000fe200078e000a */
[----:B------:R-:W-:-:S03]  /*a110*/  @!P3 IADD3 R10, P4, R2, R155, RZ ;  /* 0x0000009b020ab210 */ /* 0x000fc60007f9e0ff */
[----:B------:R-:W-:Y:S02]  /*a120*/  @!P3 IMAD R4, R11, R18, RZ ;  /* 0x000000120b04b224 */ /* 0x000fe400078e02ff */
[----:B------:R-:W-:Y:S02]  /*a130*/  @!P3 IMAD.X R11, R3, 0x1, R153, P4 ;  /* 0x00000001030bb824 */ /* 0x000fe400020e0699 */
[----:B----4-:R-:W-:-:S05]  /*a140*/  @!P3 IMAD R12, R12, R17, R4 ;  /* 0x000000110c0cb224 */ /* 0x010fca00078e0204 */
        /* <DEDUP_REMOVED lines=11> */
[----:B------:R-:W0:Y:S02]  /*a200*/  @!P3 LDG.E.U8 R16, desc[UR36][R6.64+0x8] ;  /* 0x000008240610b981 */ /* 0x000e24000c1e1100 */
        /* <DEDUP_REMOVED lines=495> */
[----:B------:R-:W3:Y:S01]  /*c100*/  @!P2 LDG.E.U8 R16, desc[UR36][R6.64+0x61] ;  /* 0x000061240610a981 */ /* 0x000ee2000c1e1100 */
[----:B------:R-:W-:Y:S02]  /*c110*/  ISETP.LT.OR P3, PT, R0, 0x69, !P0 ;  /* 0x000000690000780c */ /* 0x000fe40004761670 */
[----:B0-----:R-:W-:Y:S02]  /*c120*/  @!P2 IADD3 R11, P4, P5, R23, 0x61, R2 ;  /* 0x00000061170ba810 */ /* 0x001fe40007d9e002 */
[----:B---3--:R-:W-:-:S05]  /*c130*/  @!P2 PRMT R10, R16, 0x8880, RZ ;  /* 0x00008880100aa816 */ /* 0x008fca00000000ff */
[----:B------:R-:W-:Y:S01]  /*c140*/  @!P2 IMAD.MOV.U32 R12, RZ, RZ, R10 ;  /* 0x000000ffff0ca224 */ /* 0x000fe200078e000a */
[----:B------:R-:W-:Y:S02]  /*c150*/  @!P2 IADD3 R10, P6, R11, R155, RZ ;  /* 0x0000009b0b0aa210 */ /* 0x000fe40007fde0ff */
[----:B------:R-:W-:Y:S01]  /*c160*/  @!P2 IADD3.X R11, R19, RZ, R3, P4, P5 ;  /* 0x000000ff130ba210 */ /* 0x000fe200027ea403 */
[----:B------:R-:W-:-:S04]  /*c170*/  @!P2 IMAD R4, R12, R18, RZ ;  /* 0x000000120c04a224 */ /* 0x000fc800078e02ff */
[----:B------:R-:W-:Y:S02]  /*c180*/  @!P2 IMAD.X R11, R11, 0x1, R153, P6 ;  /* 0x000000010b0ba824 */ /* 0x000fe400030e0699 */
[----:B------:R-:W-:-:S05]  /*c190*/  @!P2 IMAD R12, R13, R17, R4 ;  /* 0x000000110d0ca224 */ /* 0x000fca00078e0204 */
[----:B------:R0:W-:Y:S04]  /*c1a0*/  @!P2 STG.E.U8 desc[UR36][R10.64], R12 ;  /* 0x0000000c0a00a986 */ /* 0x0001e8000c101124 */
[----:B------:R-:W3:Y:S04]  /*c1b0*/  @!P3 LDG.E.U8 R16, desc[UR36][R8.64+0x68] ;  /* 0x000068240810b981 */ /* 0x000ee8000c1e1100 */
[----:B0-----:R-:W4:Y:S01]  /*c1c0*/  LDL.LU R12, [R1+0xd0] ;  /* 0x0000d000010c7983 */ /* 0x001f220000300800 */
[----:B------:R-:W-:Y:S02]  /*c1d0*/  ISETP.LT.OR P2, PT, R0, 0x6a, !P0 ;  /* 0x0000006a0000780c */ /* 0x000fe40004741670 */
[----:B------:R-:W-:-:S02]  /*c1e0*/  @!P3 IADD3 R10, P4, R2, R155, RZ ;  /* 0x0000009b020ab210 */ /* 0x000fc40007f9e0ff */
[----:B---3--:R-:W-:-:S05]  /*c1f0*/  @!P3 PRMT R13, R16, 0x8880, RZ ;  /* 0x00008880100db816 */ /* 0x008fca00000000ff */
[----:B------:R-:W-:-:S04]  /*c200*/  @!P3 IMAD.MOV.U32 R11, RZ, RZ, R13 ;  /* 0x000000ffff0bb224 */ /* 0x000fc800078e000d */
[----:B------:R-:W-:Y:S02]  /*c210*/  @!P3 IMAD R4, R11, R18, RZ ;  /* 0x000000120b04b224 */ /* 0x000fe400078e02ff */
[----:B------:R-:W-:Y:S02]  /*c220*/  @!P3 IMAD.X R11, R3, 0x1, R153, P4 ;  /* 0x00000001030bb824 */ /* 0x000fe400020e0699 */
[----:B----4-:R-:W-:-:S05]  /*c230*/  @!P3 IMAD R12, R12, R17, R4 ;  /* 0x000000110c0cb224 */ /* 0x010fca00078e0204 */
[----:B------:R0:W-:Y:S04]  /*c240*/  @!P3 STG.E.U8 desc[UR36][R10.64+0x68], R12 ;  /* 0x0000680c0a00b986 */ /* 0x0001e8000c101124 */
[----:B------:R-:W3:Y:S01]  /*c250*/  @!P2 LDG.E.U8 R16, desc[UR36][R8.64+0x69] ;  /* 0x000069240810a981 */ /* 0x000ee2000c1e1100 */
[----:B------:R-:W-:Y:S02]  /*c260*/  ISETP.LT.OR P3, PT, R0, 0x69, !P1 ;  /* 0x000000690000780c */ /* 0x000fe40004f61670 */
[----:B0-----:R-:W-:Y:S02]  /*c270*/  @!P2 IADD3 R10, P4, R2, R155, RZ ;  /* 0x0000009b020aa210 */ /* 0x001fe40007f9e0ff */
[----:B---3--:R-:W-:-:S05]  /*c280*/  @!P2 PRMT R13, R16, 0x8880, RZ ;  /* 0x00008880100da816 */ /* 0x008fca00000000ff */
[----:B------:R-:W-:-:S04]  /*c290*/  @!P2 IMAD.MOV.U32 R11, RZ, RZ, R13 ;  /* 0x000000ffff0ba224 */ /* 0x000fc800078e000d */
[----:B------:R-:W-:Y:S02]  /*c2a0*/  @!P2 IMAD R4, R11, R18, RZ ;  /* 0x000000120b04a224 */ /* 0x000fe400078e02ff */
[----:B------:R-:W-:Y:S02]  /*c2b0*/  @!P2 IMAD.X R11, R3, 0x1, R153, P4 ;  /* 0x00000001030ba824 */ /* 0x000fe400020e0699 */
[----:B------:R-:W-:-:S05]  /*c2c0*/  @!P2 IMAD R13, R21, R17, R4 ;  /* 0x00000011150da224 */ /* 0x000fca00078e0204 */
[----:B------:R0:W-:Y:S04]  /*c2d0*/  @!P2 STG.E.U8 desc[UR36][R10.64+0x69], R13 ;  /* 0x0000690d0a00a986 */ /* 0x0001e8000c101124 */
[----:B------:R-:W3:Y:S01]  /*c2e0*/  @!P3 LDG.E.U8 R16, desc[UR36][R6.64+0x68] ;  /* 0x000068240610b981 */ /* 0x000ee2000c1e1100 */
[----:B------:R-:W-:Y:S02]  /*c2f0*/  @!P3 IADD3 R12, P4, P5, R23, 0x68, R2 ;  /* 0x00000068170cb810 */ /* 0x000fe40007d9e002 */
[----:B------:R-:W-:Y:S02]  /*c300*/  ISETP.LT.OR P2, PT, R0, 0x6a, !P1 ;  /* 0x0000006a0000780c */ /* 0x000fe40004f41670 */
[----:B0-----:R-:W-:Y:S02]  /*c310*/  @!P3 IADD3 R10, P6, R12, R155, RZ ;  /* 0x0000009b0c0ab210 */ /* 0x001fe40007fde0ff */
[----:B------:R-:W-:-:S02]  /*c320*/  @!P3 IADD3.X R12, R19, RZ, R3, P4, P5 ;  /* 0x000000ff130cb210 */ /* 0x000fc400027ea403 */
[----:B---3--:R-:W-:-:S05]  /*c330*/  @!P3 PRMT R21, R16, 0x8880, RZ ;  /* 0x000088801015b816 */ /* 0x008fca00000000ff */
[----:B------:R-:W-:-:S04]  /*c340*/  @!P3 IMAD.MOV.U32 R11, RZ, RZ, R21 ;  /* 0x000000ffff0bb224 */ /* 0x000fc800078e0015 */
[----:B------:R-:W-:Y:S02]  /*c350*/  @!P3 IMAD R4, R11, R18, RZ ;  /* 0x000000120b04b224 */ /* 0x000fe400078e02ff */
[----:B------:R-:W-:Y:S02]  /*c360*/  @!P3 IMAD.X R11, R12, 0x1, R153, P6 ;  /* 0x000000010c0bb824 */ /* 0x000fe400030e0699 */
[----:B-----5:R-:W-:-:S05]  /*c370*/  @!P3 IMAD R21, R161, R17, R4 ;  /* 0x00000011a115b224 */ /* 0x020fca00078e0204 */
[----:B------:R0:W-:Y:S04]  /*c380*/  @!P3 STG.E.U8 desc[UR36][R10.64], R21 ;  /* 0x000000150a00b986 */ /* 0x0001e8000c101124 */
[----:B------:R-:W3:Y:S01]  /*c390*/  @!P2 LDG.E.U8 R16, desc[UR36][R6.64+0x69] ;  /* 0x000069240610a981 */ /* 0x000ee2000c1e1100 */
[----:B------:R-:W-:Y:S02]  /*c3a0*/  @!P2 IADD3 R12, P4, P5, R23, 0x69, R2 ;  /* 0x00000069170ca810 */ /* 0x000fe40007d9e002 */
[----:B------:R-:W-:Y:S02]  /*c3b0*/  ISETP.LT.OR P3, PT, R0, 0x71, !P0 ;  /* 0x000000710000780c */ /* 0x000fe40004761670 */
[----:B0-----:R-:W-:Y:S02]  /*c3c0*/  @!P2 IADD3 R10, P6, R12, R155, RZ ;  /* 0x0000009b0c0aa210 */ /* 0x001fe40007fde0ff */
[----:B------:R-:W-:-:S05]  /*c3d0*/  @!P2 IADD3.X R12, R19, RZ, R3, P4, P5 ;  /* 0x000000ff130ca210 */ /* 0x000fca00027ea403 */
[----:B------:R-:W-:Y:S01]  /*c3e0*/  @!P2 IMAD.X R11, R12, 0x1, R153, P6 ;  /* 0x000000010c0ba824 */ /* 0x000fe200030e0699 */
[----:B---3--:R-:W-:-:S05]  /*c3f0*/  @!P2 PRMT R13, R16, 0x8880, RZ ;  /* 0x00008880100da816 */ /* 0x008fca00000000ff */
[----:B------:R-:W-:-:S04]  /*c400*/  @!P2 IMAD R4, R13, R18, RZ ;  /* 0x000000120d04a224 */ /* 0x000fc800078e02ff */
[----:B------:R-:W-:-:S05]  /*c410*/  @!P2 IMAD R13, R235, R17, R4 ;  /* 0x00000011eb0da224 */ /* 0x000fca00078e0204 */
[----:B------:R0:W-:Y:S04]  /*c420*/  @!P2 STG.E.U8 desc[UR36][R10.64], R13 ;  /* 0x0000000d0a00a986 */ /* 0x0001e8000c101124 */
[----:B------:R-:W3:Y:S01]  /*c430*/  @!P3 LDG.E.U8 R16, desc[UR36][R8.64+0x70] ;  /* 0x000070240810b981 */ /* 0x000ee2000c1e1100 */
[----:B------:R-:W-:Y:S02]  /*c440*/  ISETP.LT.OR P2, PT, R0, 0x72, !P0 ;  /* 0x000000720000780c */ /* 0x000fe40004741670 */
[----:B0-----:R-:W-:-:S05]  /*c450*/  @!P3 IADD3 R10, P4, R2, R155, RZ ;  /* 0x0000009b020ab210 */ /* 0x001fca0007f9e0ff */
        /* <DEDUP_REMOVED lines=124> */
[----:B------:R-:W-:Y:S02]  /*cc20*/  @!P3 IADD3 R12, P6, R12, R155, RZ ;  /* 0x0000009b0c0cb210 */ /* 0x000fe40007fde0ff */
[----:B------:R-:W-:-:S02]  /*cc30*/  @!P3 IADD3.X R154, R19, RZ, R3, P4, P5 ;  /* 0x000000ff139ab210 */ /* 0x000fc400027ea403 */
[----:B---3--:R-:W-:-:S05]  /*cc40*/  @!P3 PRMT R13, R16, 0x8880, RZ ;  /* 0x00008880100db816 */ /* 0x008fca00000000ff */
[----:B------:R-:W-:Y:S02]  /*cc50*/  @!P3 IMAD R4, R13, R18, RZ ;  /* 0x000000120d04b224 */ /* 0x000fe400078e02ff */
[----:B------:R-:W-:Y:S02]  /*cc60*/  @!P3 IMAD.X R13, R154, 0x1, R153, P6 ;  /* 0x000000019a0db824 */ /* 0x000fe400030e0699 */
[----:B------:R-:W-:-:S05]  /*cc70*/  @!P3 IMAD R21, R221, R17, R4 ;  /* 0x00000011dd15b224 */ /* 0x000fca00078e0204 */
[----:B------:R1:W-:Y:S04]  /*cc80*/  @!P3 STG.E.U8 desc[UR36][R12.64], R21 ;  /* 0x000000150c00b986 */ /* 0x0003e8000c101124 */
[----:B------:R-:W3:Y:S01]  /*cc90*/  @!P2 LDG.E.U8 R16, desc[UR36][R6.64+0x89] ;  /* 0x000089240610a981 */ /* 0x000ee2000c1e1100 */
[----:B0-----:R-:W-:Y:S02]  /*cca0*/  @!P2 IADD3 R10, P4, P5, R23, 0x89, R2 ;  /* 0x00000089170aa810 */ /* 0x001fe40007d9e002 */
        /* <DEDUP_REMOVED lines=9> */
[----:B------:R-:W-:Y:S02]  /*cd40*/  ISETP.LT.OR P2, PT, R0, 0x92, !P0 ;  /* 0x000000920000780c */ /* 0x000fe40004741670 */
[----:B-1----:R-:W-:Y:S02]  /*cd50*/  @!P3 IADD3 R12, P4, R2, R155, RZ ;  /* 0x0000009b020cb210 */ /* 0x002fe40007f9e0ff */
[----:B---3--:R-:W-:-:S05]  /*cd60*/  @!P3 PRMT R13, R16, 0x8880, RZ ;  /* 0x00008880100db816 */ /* 0x008fca00000000ff */
[----:B------:R-:W-:Y:S02]  /*cd70*/  @!P3 IMAD R4, R13, R18, RZ ;  /* 0x000000120d04b224 */ /* 0x000fe400078e02ff */
[----:B------:R-:W-:Y:S02]  /*cd80*/  @!P3 IMAD.X R13, R3, 0x1, R153, P4 ;  /* 0x00000001030db824 */ /* 0x000fe400020e0699 */
[----:B------:R-:W-:-:S05]  /*cd90*/  @!P3 IMAD R21, R219, R17, R4 ;  /* 0x00000011db15b224 */ /* 0x000fca00078e0204 */
[----:B------:R1:W-:Y:S04]  /*cda0*/  @!P3 STG.E.U8 desc[UR36][R12.64+0x90], R21 ;  /* 0x000090150c00b986 */ /* 0x0003e8000c101124 */
[----:B------:R-:W3:Y:S01]  /*cdb0*/  @!P2 LDG.E.U8 R16, desc[UR36][R8.64+0x91] ;  /* 0x000091240810a981 */ /* 0x000ee2000c1e1100 */
[----:B------:R-:W-:Y:S02]  /*cdc0*/  ISETP.LT.OR P3, PT, R0, 0x91, !P1 ;  /* 0x000000910000780c */ /* 0x000fe40004f61670 */
[----:B0-----:R-:W-:Y:S02]  /*cdd0*/  @!P2 IADD3 R10, P4, R2, R155, RZ ;  /* 0x0000009b020aa210 */ /* 0x001fe40007f9e0ff */
[----:B---3--:R-:W-:-:S05]  /*cde0*/  @!P2 PRMT R11, R16, 0x8880, RZ ;  /* 0x00008880100ba816 */ /* 0x008fca00000000ff */
[----:B------:R-:W-:Y:S02]  /*cdf0*/  @!P2 IMAD R4, R11, R18, RZ ;  /* 0x000000120b04a224 */ /* 0x000fe400078e02ff */
[----:B------:R-:W-:Y:S02]  /*ce00*/  @!P2 IMAD.X R11, R3, 0x1, R153, P4 ;  /* 0x00000001030ba824 */ /* 0x000fe400020e0699 */
[----:B------:R-:W-:-:S05]  /*ce10*/  @!P2 IMAD R161, R218, R17, R4 ;  /* 0x00000011daa1a224 */ /* 0x000fca00078e0204 */
[----:B------:R0:W-:Y:S04]  /*ce20*/  @!P2 STG.E.U8 desc[UR36][R10.64+0x91], R161 ;  /* 0x000091a10a00a986 */ /* 0x0001e8000c101124 */
[----:B------:R-:W3:Y:S01]  /*ce30*/  @!P3 LDG.E.U8 R16, desc[UR36][R6.64+0x90] ;  /* 0x000090240610b981 */ /* 0x000ee2000c1e1100 */
[----:B-1----:R-:W-:Y:S02]  /*ce40*/  @!P3 IADD3 R12, P4, P5, R23, 0x90, R2 ;  /* 0x00000090170cb810 */ /* 0x002fe40007d9e002 */
        /* <DEDUP_REMOVED lines=26> */
[----:B------:R-:W0:Y:S01]  /*cff0*/  @!P2 LDG.E.U8 R16, desc[UR36][R8.64+0x99] ;  /* 0x000099240810a981 */ /* 0x000e22000c1e1100 */
[----:B------:R-:W-:Y:S02]  /*d000*/  ISETP.LT.OR P3, PT, R0, 0x99, !P1 ;  /* 0x000000990000780c */ /* 0x000fe40004f61670 */
[----:B------:R-:W-:-:S05]  /*d010*/  @!P2 IADD3 R162, P4, R2, R155, RZ ;  /* 0x0000009b02a2a210 */ /* 0x000fca0007f9e0ff */
[----:B------:R-:W-:Y:S01]  /*d020*/  @!P2 IMAD.X R163, R3, 0x1, R153, P4 ;  /* 0x0000000103a3a824 */ /* 0x000fe200020e0699 */
[----:B0-----:R-:W-:-:S05]  /*d030*/  @!P2 PRMT R11, R16, 0x8880, RZ ;  /* 0x00008880100ba816 */ /* 0x001fca00000000ff */
[----:B------:R-:W-:-:S04]  /*d040*/  @!P2 IMAD R4, R11, R18, RZ ;  /* 0x000000120b04a224 */ /* 0x000fc800078e02ff */
[----:B------:R-:W-:-:S05]  /*d050*/  @!P2 IMAD R161, R216, R17, R4 ;  /* 0x00000011d8a1a224 */ /* 0x000fca00078e0204 */
[----:B------:R0:W-:Y:S04]  /*d060*/  @!P2 STG.E.U8 desc[UR36][R162.64+0x99], R161 ;  /* 0x000099a1a200a986 */ /* 0x0001e8000c101124 */
[----:B------:R-:W3:Y:S01]  /*d070*/  @!P3 LDG.E.U8 R16, desc[UR36][R6.64+0x98] ;  /* 0x000098240610b981 */ /* 0x000ee2000c1e1100 */
[----:B------:R-:W-:Y:S02]  /*d080*/  @!P3 IADD3 R10, P4, P5, R23, 0x98, R2 ;  /* 0x00000098170ab810 */ /* 0x000fe40007d9e002 */
[----:B------:R-:W-:Y:S02]  /*d090*/  ISETP.LT.OR P2, PT, R0, 0x9a, !P1 ;  /* 0x0000009a0000780c */ /* 0x000fe40004f41670 */
[----:B------:R-:W-:Y:S02]  /*d0a0*/  @!P3 IADD3 R10, P6, R10, R155, RZ ;  /* 0x0000009b0a0ab210 */ /* 0x000fe40007fde0ff */
[----:B-1----:R-:W-:-:S02]  /*d0b0*/  @!P3 IADD3.X R12, R19, RZ, R3, P4, P5 ;  /* 0x000000ff130cb210 */ /* 0x002fc400027ea403 */
[----:B---3--:R-:W-:-:S05]  /*d0c0*/  @!P3 PRMT R11, R16, 0x8880, RZ ;  /* 0x00008880100bb816 */ /* 0x008fca00000000ff */
[----:B------:R-:W-:Y:S02]  /*d0d0*/  @!P3 IMAD R4, R11, R18, RZ ;  /* 0x000000120b04b224 */ /* 0x000fe400078e02ff */
[----:B------:R-:W-:Y:S02]  /*d0e0*/  @!P3 IMAD.X R11, R12, 0x1, R153, P6 ;  /* 0x000000010c0bb824 */ /* 0x000fe400030e0699 */
        /* <DEDUP_REMOVED lines=10> */
[----:B0-----:R-:W-:-:S05]  /*d190*/  @!P2 IMAD R161, R214, R17, R4 ;  /* 0x00000011d6a1a224 */ /* 0x001fca00078e0204 */
        /* <DEDUP_REMOVED lines=421> */
[----:B--2---:R-:W-:-:S05]  /*ebf0*/  @!P2 IMAD R21, R167, R17, R4 ;  /* 0x00000011a715a224 */ /* 0x004fca00078e0204 */
[----:B------:R1:W-:Y:S04]  /*ec00*/  @!P2 STG.E.U8 desc[UR36][R8.64], R21 ;  /* 0x000000150800a986 */ /* 0x0003e8000c101124 */
[----:B------:R2:W3:Y:S01]  /*ec10*/  @!P1 LDG.E.U8 R16, desc[UR36][R6.64+0xf9] ;  /* 0x0000f92406109981 */ /* 0x0004e2000c1e1100 */
[----:B------:R-:W-:-:S05]  /*ec20*/  IADD3 R163, P0, R5, 0x100, RZ ;  /* 0x0000010005a37810 */ /* 0x000fca0007f1e0ff */
[----:B------:R-:W-:Y:S01]  /*ec30*/  IMAD.X R5, RZ, RZ, UR7, P0 ;  /* 0x00000007ff057e24 */ /* 0x000fe200080e06ff */
[----:B------:R-:W-:-:S03]  /*ec40*/  ISETP.GE.AND P0, PT, R20, 0x101, PT ;  /* 0x000001011400780c */ /* 0x000fc60003f06270 */
[-C--:B0-----:R-:W-:Y:S02]  /*ec50*/  IMAD R12, R5, R14.reuse, RZ ;  /* 0x0000000e050c7224 */ /* 0x081fe400078e02ff */
[----:B------:R-:W-:Y:S01]  /*ec60*/  IMAD.WIDE.U32 R10, R163, R14, R158 ;  /* 0x0000000ea30a7225 */ /* 0x000fe200078e009e */
[----:B------:R-:W-:-:S03]  /*ec70*/  ISETP.LT.OR P2, PT, R0, 0x1, !P0 ;  /* 0x000000010000780c */ /* 0x000fc60004741670 */
[----:B------:R-:W-:Y:S01]  /*ec80*/  IMAD R161, R163, R15, R12 ;  /* 0x0000000fa3a17224 */ /* 0x000fe200078e020c */
[----:B------:R-:W-:Y:S02]  /*ec90*/  @!P1 IADD3 R12, P3, P4, R23, 0xf9, R2 ;  /* 0x000000f9170c9810 */ /* 0x000fe40007c7e002 */
[----:B--2---:R-:W-:Y:S02]  /*eca0*/  IADD3 R6, P6, R10, R156, RZ ;  /* 0x0000009c0a067210 */ /* 0x004fe40007fde0ff */
[----:B------:R-:W-:Y:S02]  /*ecb0*/  @!P1 IADD3 R10, P5, R12, R155, RZ ;  /* 0x0000009b0c0a9210 */ /* 0x000fe40007fbe0ff */
[----:B-1----:R-:W-:Y:S02]  /*ecc0*/  @!P1 IADD3.X R8, R19, RZ, R3, P3, P4 ;  /* 0x000000ff13089210 */ /* 0x002fe40001fe8403 */
[----:B------:R-:W-:-:S03]  /*ecd0*/  IADD3.X R7, R157, R11, R161, P6, !PT ;  /* 0x0000000b9d077210 */ /* 0x000fc600037fe4a1 */
[----:B------:R-:W-:Y:S02]  /*ece0*/  @!P1 IMAD.X R11, R8, 0x1, R153, P5 ;  /* 0x00000001080b9824 */ /* 0x000fe400028e0699 */
[----:B------:R-:W0:Y:S01]  /*ecf0*/  LDC.64 R8, c[0x0][0x5c8] ;  /* 0x00017200ff087b82 */ /* 0x000e220000000a00 */
[----:B---3--:R-:W-:-:S05]  /*ed00*/  @!P1 PRMT R5, R16, 0x8880, RZ ;  /* 0x0000888010059816 */ /* 0x008fca00000000ff */
[----:B------:R-:W-:-:S04]  /*ed10*/  @!P1 IMAD R4, R5, R18, RZ ;  /* 0x0000001205049224 */ /* 0x000fc800078e02ff */
[----:B------:R-:W-:-:S05]  /*ed20*/  @!P1 IMAD R15, R166, R17, R4 ;  /* 0x00000011a60f9224 */ /* 0x000fca00078e0204 */
[----:B------:R1:W-:Y:S04]  /*ed30*/  @!P1 STG.E.U8 desc[UR36][R10.64], R15 ;  /* 0x0000000f0a009986 */ /* 0x0003e8000c101124 */
[----:B------:R-:W2:Y:S01]  /*ed40*/  @!P2 LDG.E.U8 R16, desc[UR36][R6.64] ;  /* 0x000000240610a981 */ /* 0x000ea2000c1e1100 */
[----:B0-----:R-:W-:Y:S01]  /*ed50*/  IMAD.SHL.U32 R5, R8, 0x100, RZ ;  /* 0x0000010008057824 */ /* 0x001fe200078e00ff */
[----:B------:R-:W-:Y:S02]  /*ed60*/  ISETP.LT.OR P3, PT, R0, 0x2, !P0 ;  /* 0x000000020000780c */ /* 0x000fe40004761670 */
[----:B------:R-:W-:Y:S02]  /*ed70*/  SHF.L.U64.HI R9, R8, 0x8, R9 ;  /* 0x0000000808097819 */ /* 0x000fe40000010209 */
[----:B------:R-:W-:-:S02]  /*ed80*/  @!P2 IADD3 R12, P1, R2, R5, RZ ;  /* 0x00000005020ca210 */ /* 0x000fc40007f3e0ff */
[----:B--2---:R-:W-:-:S05]  /*ed90*/  @!P2 PRMT R13, R16, 0x8880, RZ ;  /* 0x00008880100da816 */ /* 0x004fca00000000ff */
[----:B------:R-:W-:Y:S02]  /*eda0*/  @!P2 IMAD R4, R13, R18, RZ ;  /* 0x000000120d04a224 */ /* 0x000fe400078e02ff */
[----:B------:R-:W-:Y:S02]  /*edb0*/  @!P2 IMAD.X R13, R3, 0x1, R9, P1 ;  /* 0x00000001030da824 */ /* 0x000fe400008e0609 */
[----:B-1----:R-:W-:-:S05]  /*edc0*/  @!P2 IMAD R11, R24, R17, R4 ;  /* 0x00000011180ba224 */ /* 0x002fca00078e0204 */
[----:B------:R0:W-:Y:S04]  /*edd0*/  @!P2 STG.E.U8 desc[UR36][R12.64], R11 ;  /* 0x0000000b0c00a986 */ /* 0x0001e8000c101124 */
[----:B------:R-:W2:Y:S01]  /*ede0*/  @!P3 LDG.E.U8 R16, desc[UR36][R6.64+0x1] ;  /* 0x000001240610b981 */ /* 0x000ea2000c1e1100 */
[----:B------:R-:W-:Y:S01]  /*edf0*/  ISETP.GE.AND P1, PT, R20, 0x109, PT ;  /* 0x000001091400780c */ /* 0x000fe20003f26270 */
[----:B------:R-:W-:-:S03]  /*ee00*/  IMAD.WIDE.U32 R14, R163, R14, R164 ;  /* 0x0000000ea30e7225 */ /* 0x000fc600078e00a4 */
[----:B------:R-:W-:Y:S02]  /*ee10*/  ISETP.LT.OR P2, PT, R0, 0x1, !P1 ;  /* 0x000000010000780c */ /* 0x000fe40004f41670 */
[----:B------:R-:W-:Y:S01]  /*ee20*/  IADD3 R156, P4, P5, R160, R156, R14 ;  /* 0x0000009ca09c7210 */ /* 0x000fe20007d9e00e */
[----:B------:R-:W-:Y:S01]  /*ee30*/  IMAD.IADD R158, R161, 0x1, R15 ;  /* 0x00000001a19e7824 */ /* 0x000fe200078e020f */
[----:B------:R-:W-:-:S04]  /*ee40*/  @!P3 IADD3 R14, P6, R2, R5, RZ ;  /* 0x00000005020eb210 */ /* 0x000fc80007fde0ff */
[----:B------:R-:W-:Y:S01]  /*ee50*/  IADD3.X R157, R159, R157, R158, P4, P5 ;  /* 0x0000009d9f9d7210 */ /* 0x000fe200027ea49e */
[----:B------:R-:W-:Y:S01]  /*ee60*/  @!P3 IMAD.X R15, R3, 0x1, R9, P6 ;  /* 0x00000001030fb824 */ /* 0x000fe200030e0609 */
[----:B--2---:R-:W-:-:S05]  /*ee70*/  @!P3 PRMT R21, R16, 0x8880, RZ ;  /* 0x000088801015b816 */ /* 0x004fca00000000ff */
[----:B------:R-:W-:-:S04]  /*ee80*/  @!P3 IMAD R4, R21, R18, RZ ;  /* 0x000000121504b224 */ /* 0x000fc800078e02ff */
[----:B------:R-:W-:-:S05]  /*ee90*/  @!P3 IMAD R25, R25, R17, R4 ;  /* 0x000000111919b224 */ /* 0x000fca00078e0204 */
[----:B------:R-:W-:Y:S04]  /*eea0*/  @!P3 STG.E.U8 desc[UR36][R14.64+0x1], R25 ;  /* 0x000001190e00b986 */ /* 0x000fe8000c101124 */
[----:B------:R-:W0:Y:S01]  /*eeb0*/  @!P2 LDG.E.U8 R16, desc[UR36][R156.64] ;  /* 0x000000249c10a981 */ /* 0x000e22000c1e1100 */
[----:B------:R-:W-:Y:S02]  /*eec0*/  ISETP.LT.OR P3, PT, R0, 0x2, !P1 ;  /* 0x000000020000780c */ /* 0x000fe40004f61670 */
[----:B------:R-:W-:Y:S02]  /*eed0*/  @!P2 IADD3 R10, P4, P5, R5, R2, R23 ;  /* 0x00000002050aa210 */ /* 0x000fe40007d9e017 */
[----:B0-----:R-:W-:-:S05]  /*eee0*/  @!P2 PRMT R11, R16, 0x8880, RZ ;  /* 0x00008880100ba816 */ /* 0x001fca00000000ff */
[----:B------:R-:W-:Y:S01]  /*eef0*/  @!P2 IMAD R4, R11, R18, RZ ;  /* 0x000000120b04a224 */ /* 0x000fe200078e02ff */
[----:B------:R-:W-:-:S03]  /*ef00*/  @!P2 IADD3.X R11, R9, R3, R19, P4, P5 ;  /* 0x00000003090ba210 */ /* 0x000fc600027ea413 */
[----:B------:R-:W-:-:S05]  /*ef10*/  @!P2 IMAD R21, R26, R17, R4 ;  /* 0x000000111a15a224 */ /* 0x000fca00078e0204 */
[----:B------:R0:W-:Y:S04]  /*ef20*/  @!P2 STG.E.U8 desc[UR36][R10.64], R21 ;  /* 0x000000150a00a986 */ /* 0x0001e8000c101124 */
[----:B------:R-:W2:Y:S01]  /*ef30*/  @!P3 LDG.E.U8 R16, desc[UR36][R156.64+0x1] ;  /* 0x000001249c10b981 */ /* 0x000ea2000c1e1100 */
[----:B------:R-:W-:Y:S02]  /*ef40*/  @!P3 IADD3 R12, P4, P5, R23, 0x1, R2 ;  /* 0x00000001170cb810 */ /* 0x000fe40007d9e002 */
[----:B------:R-:W-:Y:S02]  /*ef50*/  ISETP.LT.OR P2, PT, R0, 0x9, !P0 ;  /* 0x000000090000780c */ /* 0x000fe40004741670 */
[----:B------:R-:W-:Y:S02]  /*ef60*/  @!P3 IADD3.X R8, R19, RZ, R3, P4, P5 ;  /* 0x000000ff1308b210 */ /* 0x000fe400027ea403 */
[----:B------:R-:W-:-:S02]  /*ef70*/  @!P3 IADD3 R12, P4, R12, R5, RZ ;  /* 0x000000050c0cb210 */ /* 0x000fc40007f9e0ff */
[----:B--2---:R-:W-:-:S05]  /*ef80*/  @!P3 PRMT R13, R16, 0x8880, RZ ;  /* 0x00008880100db816 */ /* 0x004fca00000000ff */
[----:B------:R-:W-:Y:S02]  /*ef90*/  @!P3 IMAD R4, R13, R18, RZ ;  /* 0x000000120d04b224 */ /* 0x000fe400078e02ff */
[----:B------:R-:W-:Y:S02]  /*efa0*/  @!P3 IMAD.X R13, R8, 0x1, R9, P4 ;  /* 0x00000001080db824 */ /* 0x000fe400020e0609 */
[----:B------:R-:W-:-:S05]  /*efb0*/  @!P3 IMAD R27, R27, R17, R4 ;  /* 0x000000111b1bb224 */ /* 0x000fca00078e0204 */
[----:B------:R1:W-:Y:S04]  /*efc0*/  @!P3 STG.E.U8 desc[UR36][R12.64], R27 ;  /* 0x0000001b0c00b986 */ /* 0x0003e8000c101124 */
[----:B------:R-:W2:Y:S01]  /*efd0*/  @!P2 LDG.E.U8 R16, desc[UR36][R6.64+0x8] ;  /* 0x000008240610a981 */ /* 0x000ea2000c1e1100 */
[----:B------:R-:W-:Y:S02]  /*efe0*/  ISETP.LT.OR P3, PT, R0, 0xa, !P0 ;  /* 0x0000000a0000780c */ /* 0x000fe40004761670 */
[----:B0-----:R-:W-:Y:S02]  /*eff0*/  @!P2 IADD3 R10, P4, R2, R5, RZ ;  /* 0x00000005020aa210 */ /* 0x001fe40007f9e0ff */
[----:B--2---:R-:W-:-:S05]  /*f000*/  @!P2 PRMT R11, R16, 0x8880, RZ ;  /* 0x00008880100ba816 */ /* 0x004fca00000000ff */
[----:B------:R-:W-:Y:S02]  /*f010*/  @!P2 IMAD R4, R11, R18, RZ ;  /* 0x000000120b04a224 */ /* 0x000fe400078e02ff */
[----:B------:R-:W-:Y:S02]  /*f020*/  @!P2 IMAD.X R11, R3, 0x1, R9, P4 ;  /* 0x00000001030ba824 */ /* 0x000fe400020e0609 */
[----:B------:R-:W-:-:S05]  /*f030*/  @!P2 IMAD R15, R28, R17, R4 ;  /* 0x000000111c0fa224 */ /* 0x000fca00078e0204 */
[----:B------:R0:W-:Y:S04]  /*f040*/  @!P2 STG.E.U8 desc[UR36][R10.64+0x8], R15 ;  /* 0x0000080f0a00a986 */ /* 0x0001e8000c101124 */
[----:B------:R-:W2:Y:S01]  /*f050*/  @!P3 LDG.E.U8 R16, desc[UR36][R6.64+0x9] ;  /* 0x000009240610b981 */ /* 0x000ea2000c1e1100 */
[----:B------:R-:W-:Y:S02]  /*f060*/  ISETP.LT.OR P2, PT, R0, 0x9, !P1 ;  /* 0x000000090000780c */ /* 0x000fe40004f41670 */
[----:B-1----:R-:W-:Y:S02]  /*f070*/  @!P3 IADD3 R12, P4, R2, R5, RZ ;  /* 0x00000005020cb210 */ /* 0x002fe40007f9e0ff */
[----:B--2---:R-:W-:-:S05]  /*f080*/  @!P3 PRMT R13, R16, 0x8880, RZ ;  /* 0x00008880100db816 */ /* 0x004fca00000000ff */
[----:B------:R-:W-:Y:S02]  /*f090*/  @!P3 IMAD R4, R13, R18, RZ ;  /* 0x000000120d04b224 */ /* 0x000fe400078e02ff */
[----:B------:R-:W-:Y:S02]  /*f0a0*/  @!P3 IMAD.X R13, R3, 0x1, R9, P4 ;  /* 0x00000001030db824 */ /* 0x000fe400020e0609 */
[----:B------:R-:W-:-:S05]  /*f0b0*/  @!P3 IMAD R29, R29, R17, R4 ;  /* 0x000000111d1db224 */ /* 0x000fca00078e0204 */
[----:B------:R1:W-:Y:S04]  /*f0c0*/  @!P3 STG.E.U8 desc[UR36][R12.64+0x9], R29 ;  /* 0x0000091d0c00b986 */ /* 0x0003e8000c101124 */
[----:B------:R-:W2:Y:S01]  /*f0d0*/  @!P2 LDG.E.U8 R16, desc[UR36][R156.64+0x8] ;  /* 0x000008249c10a981 */ /* 0x000ea2000c1e1100 */
[----:B0-----:R-:W-:Y:S02]  /*f0e0*/  @!P2 IADD3 R10, P4, P5, R23, 0x8, R2 ;  /* 0x00000008170aa810 */ /* 0x001fe40007d9e002 */
        /* <DEDUP_REMOVED lines=9> */
[----:B-1----:R-:W-:Y:S02]  /*f180*/  @!P3 IADD3 R12, P4, P5, R23, 0x9, R2 ;  /* 0x00000009170cb810 */ /* 0x002fe40007d9e002 */
        /* <DEDUP_REMOVED lines=1076> */
[----:B0-----:R-:W-:-:S05]  /*134d0*/  @!P2 IMAD R11, R150, R17, R4 ;  /* 0x00000011960ba224 */ /* 0x001fca00078e0204 */
[----:B------:R0:W-:Y:S04]  /*134e0*/  @!P2 STG.E.U8 desc[UR36][R6.64], R11 ;  /* 0x0000000b0600a986 */ /* 0x0001e8000c101124 */
[----:B------:R-:W1:Y:S02]  /*134f0*/  @!P1 LDG.E.U8 R16, desc[UR36][R156.64+0xf9] ;  /* 0x0000f9249c109981 */ /* 0x000e64000c1e1100 */
[----:B-1----:R-:W-:-:S05]  /*13500*/  @!P1 PRMT R13, R16, 0x8880, RZ ;  /* 0x00008880100d9816 */ /* 0x002fca00000000ff */
[----:B------:R-:W-:-:S04]  /*13510*/  @!P1 IMAD R4, R13, R18, RZ ;  /* 0x000000120d049224 */ /* 0x000fc800078e02ff */
[----:B------:R-:W-:Y:S01]  /*13520*/  IMAD R151, R151, R17, R4 ;  /* 0x0000001197977224 */ /* 0x000fe200078e0204 */
[----:B0-----:R-:W-:Y:S06]  /*13530*/  @P1 BRA `(.L_x_299) ;  /* 0x0000008800401947 */ /* 0x001fec0003800000 */
[----:B------:R-:W-:-:S04]  /*13540*/  IADD3 R2, P1, P2, R23, 0xf9, R2 ;  /* 0x000000f917027810 */ /* 0x000fc80007a3e002 */
[----:B------:R-:W-:Y:S02]  /*13550*/  IADD3 R2, P0, R2, R5, RZ ;  /* 0x0000000502027210 */ /* 0x000fe40007f1e0ff */
[----:B------:R-:W-:-:S05]  /*13560*/  IADD3.X R0, R19, RZ, R3, P1, P2 ;  /* 0x000000ff13007210 */ /* 0x000fca0000fe4403 */
[----:B------:R-:W-:-:S05]  /*13570*/  IMAD.X R3, R0, 0x1, R9, P0 ;  /* 0x0000000100037824 */ /* 0x000fca00000e0609 */
[----:B------:R0:W-:Y:S01]  /*13580*/  STG.E.U8 desc[UR36][R2.64], R151 ;  /* 0x0000009702007986 */ /* 0x0001e2000c101124 */
[----:B------:R-:W-:Y:S05]  /*13590*/  BRA `(.L_x_299) ;  /* 0x0000008800287947 */ /* 0x000fea0003800000 */
.L_x_36:
[----:B------:R-:W2:Y:S01]  /*135a0*/  LDL.LU R4, [R1+0x200] ;  /* 0x0002000001047983 */ /* 0x000ea20000300800 */
[----:B------:R-:W-:Y:S01]  /*135b0*/  ISETP.GE.AND P3, PT, R20, 0x1, PT ;  /* 0x000000011400780c */ /* 0x000fe20003f66270 */
[----:B------:R-:W-:Y:S02]  /*135c0*/  ULDC.64 UR4, c[0x0][0x5c0] ;  /* 0x0001700000047ab9 */ /* 0x000fe40000000a00 */
        /* <DEDUP_REMOVED lines=41> */
[----:B------:R-:W-:-:S03]  /*13860*/  ISETP.LT.OR P0, PT, R0, 0x1, !P3 ;  /* 0x000000010000780c */ /* 0x000fc60005f01670 */
        /* <DEDUP_REMOVED lines=9> */
[----:B------:R-:W-:-:S03]  /*13900*/  IADD3 R2, P1, R2, UR4, RZ ;  /* 0x0000000402027c10 */ /* 0x000fc6000ff3e0ff */
[----:B------:R-:W5:Y:S04]  /*13910*/  LDL.LU R188, [R1+0x358] ;  /* 0x0003580001bc7983 */ /* 0x000f680000300800 */
[----:B------:R-:W5:Y:S04]  /*13920*/  LDL.LU R187, [R1+0x35c] ;  /* 0x00035c0001bb7983 */ /* 0x000f680000300800 */
[----:B------:R-:W5:Y:S04]  /*13930*/  LDL.LU R186, [R1+0x360] ;  /* 0x0003600001ba7983 */ /* 0x000f680000300800 */
[----:B------:R-:W5:Y:S01]  /*13940*/  LDL.LU R185, [R1+0x364] ;  /* 0x0003640001b97983 */ /* 0x000f620000300800 */
[----:B------:R-:W-:Y:S01]  /*13950*/  IADD3.X R3, R8, UR5, RZ, P1, !PT ;  /* 0x0000000508037c10 */ /* 0x000fe20008ffe4ff */
[----:B------:R-:W-:-:S02]  /*13960*/  ULDC.64 UR4, c[0x0][0x5c8] ;  /* 0x0001720000047ab9 */ /* 0x000fc40000000a00 */
        /* <DEDUP_REMOVED lines=13> */
[----:B------:R-:W-:-:S03]  /*13a40*/  ISETP.GE.AND P4, PT, R20, 0x9, PT ;  /* 0x000000091400780c */ /* 0x000fc60003f86270 */
[----:B------:R-:W5:Y:S04]  /*13a50*/  LDL.LU R171, [R1+0x39c] ;  /* 0x00039c0001ab7983 */ /* 0x000f680000300800 */
[----:B------:R-:W5:Y:S04]  /*13a60*/  LDL.LU R170, [R1+0x3a0] ;  /* 0x0003a00001aa7983 */ /* 0x000f680000300800 */
[----:B------:R-:W5:Y:S04]  /*13a70*/  LDL.LU R169, [R1+0x3a4] ;  /* 0x0003a40001a97983 */ /* 0x000f680000300800 */
[----:B------:R-:W5:Y:S01]  /*13a80*/  LDL.LU R168, [R1+0x3a8] ;  /* 0x0003a80001a87983 */ /* 0x000f620000300800 */
[----:B--2---:R-:W-:-:S03]  /*13a90*/  @!P0 IMAD R4, R4, R17, RZ ;  /* 0x0000001104048224 */ /* 0x004fc600078e02ff */
[----:B------:R-:W2:Y:S04]  /*13aa0*/  LDL.LU R167, [R1+0x3ac] ;  /* 0x0003ac0001a77983 */ /* 0x000ea80000300800 */
[----:B------:R3:W-:Y:S01]  /*13ab0*/  @!P0 STG.E.U8 desc[UR36][R2.64], R4 ;  /* 0x0000000402008986 */ /* 0x0007e2000c101124 */
[----:B------:R-:W-:-:S03]  /*13ac0*/  ISETP.LT.OR P0, PT, R0, 0x2, !P3 ;  /* 0x000000020000780c */ /* 0x000fc60005f01670 */
[----:B------:R-:W2:Y:S01]  /*13ad0*/  LDL.LU R166, [R1+0x3b0] ;  /* 0x0003b00001a67983 */ /* 0x000ea20000300800 */
[----:B------:R-:W-:-:S03]  /*13ae0*/  ISETP.LT.OR P1, PT, R0, 0x1, !P4 ;  /* 0x000000010000780c */ /* 0x000fc60006721670 */
[----:B------:R-:W2:Y:S04]  /*13af0*/  LDL.LU R165, [R1+0x3b4] ;  /* 0x0003b40001a57983 */ /* 0x000ea80000300800 */
[----:B------:R-:W2:Y:S02]  /*13b00*/  LDL.LU R164, [R1+0x3b8] ;  /* 0x0003b80001a47983 */ /* 0x000ea40000300800 */
[----:B---3--:R-:W-:Y:S02]  /*13b10*/  @!P0 IMAD R4, R5, R17, RZ ;  /* 0x0000001105048224 */ /* 0x008fe400078e02ff */
[----:B------:R-:W3:Y:S04]  /*13b20*/  LDL.LU R163, [R1+0x3bc] ;  /* 0x0003bc0001a37983 */ /* 0x000ee80000300800 */
[----:B------:R-:W3:Y:S04]  /*13b30*/  LDL.LU R162, [R1+0x3c0] ;  /* 0x0003c00001a27983 */ /* 0x000ee80000300800 */
[----:B------:R-:W3:Y:S04]  /*13b40*/  LDL.LU R161, [R1+0x3c4] ;  /* 0x0003c40001a17983 */ /* 0x000ee80000300800 */
[----:B------:R-:W3:Y:S04]  /*13b50*/  LDL.LU R160, [R1+0x3c8] ;  /* 0x0003c80001a07983 */ /* 0x000ee80000300800 */
[----:B------:R-:W3:Y:S04]  /*13b60*/  LDL.LU R159, [R1+0x3cc] ;  /* 0x0003cc00019f7983 */ /* 0x000ee80000300800 */
[----:B------:R-:W3:Y:S04]  /*13b70*/  LDL.LU R158, [R1+0x3d0] ;  /* 0x0003d000019e7983 */ /* 0x000ee80000300800 */
[----:B------:R-:W3:Y:S04]  /*13b80*/  LDL.LU R157, [R1+0x3d4] ;  /* 0x0003d400019d7983 */ /* 0x000ee80000300800 */
[----:B------:R0:W-:Y:S04]  /*13b90*/  @!P0 STG.E.U8 desc[UR36][R2.64+0x1], R4 ;  /* 0x0000010402008986 */ /* 0x0001e8000c101124 */
[----:B------:R-:W3:Y:S04]  /*13ba0*/  LDL.LU R156, [R1+0x3d8] ;  /* 0x0003d800019c7983 */ /* 0x000ee80000300800 */
[----:B------:R-:W3:Y:S01]  /*13bb0*/  LDL.LU R154, [R1+0x3dc] ;  /* 0x0003dc00019a7983 */ /* 0x000ee20000300800 */
[----:B0-----:R-:W-:-:S03]  /*13bc0*/  IADD3 R4, P0, R2, R23, RZ ;  /* 0x0000001702047210 */ /* 0x001fc60007f1e0ff */
[----:B------:R-:W3:Y:S01]  /*13bd0*/  LDL.LU R21, [R1+0x3e0] ;  /* 0x0003e00001157983 */ /* 0x000ee20000300800 */
[----:B----4-:R-:W-:-:S03]  /*13be0*/  @!P1 IMAD R6, R6, R17, RZ ;  /* 0x0000001106069224 */ /* 0x010fc600078e02ff */
[----:B------:R-:W4:Y:S01]  /*13bf0*/  LDL.LU R15, [R1+0x3e4] ;  /* 0x0003e400010f7983 */ /* 0x000f220000300800 */
[----:B------:R-:W-:-:S03]  /*13c00*/  IMAD.X R5, R3, 0x1, R19, P0 ;  /* 0x0000000103057824 */ /* 0x000fc600000e0613 */
[----:B------:R-:W4:Y:S04]  /*13c10*/  LDL.LU R14, [R1+0x3e8] ;  /* 0x0003e800010e7983 */ /* 0x000f280000300800 */
[----:B------:R-:W4:Y:S04]  /*13c20*/  LDL.LU R13, [R1+0x3ec] ;  /* 0x0003ec00010d7983 */ /* 0x000f280000300800 */
[----:B------:R-:W4:Y:S04]  /*13c30*/  LDL.LU R12, [R1+0x3f0] ;  /* 0x0003f000010c7983 */ /* 0x000f280000300800 */
[----:B------:R-:W4:Y:S04]  /*13c40*/  LDL.LU R11, [R1+0x3f4] ;  /* 0x0003f400010b7983 */ /* 0x000f280000300800 */
[----:B------:R-:W4:Y:S04]  /*13c50*/  LDL.LU R9, [R1+0x3f8] ;  /* 0x0003f80001097983 */ /* 0x000f280000300800 */
[----:B------:R-:W4:Y:S04]  /*13c60*/  LDL.LU R10, [R1+0x3fc] ;  /* 0x0003fc00010a7983 */ /* 0x000f280000300800 */
[----:B------:R-:W5:Y:S04]  /*13c70*/  LDL.LU R8, [R1+0x278] ;  /* 0x0002780001087983 */ /* 0x000f680000300800 */
[----:B------:R0:W-:Y:S04]  /*13c80*/  @!P1 STG.E.U8 desc[UR36][R4.64], R6 ;  /* 0x0000000604009986 */ /* 0x0001e8000c101124 */
[----:B0-----:R-:W2:Y:S01]  /*13c90*/  LDL.LU R6, [R1+0x20c] ;  /* 0x00020c0001067983 */ /* 0x001ea20000300800 */
[----:B------:R-:W-:-:S02]  /*13ca0*/  ISETP.LT.OR P0, PT, R0, 0x2, !P4 ;  /* 0x000000020000780c */ /* 0x000fc40006701670 */
[----:B------:R-:W-:-:S11]  /*13cb0*/  ISETP.LT.OR P1, PT, R0, 0x9, !P3 ;  /* 0x000000090000780c */ /* 0x000fd60005f21670 */
[----:B--2---:R-:W-:-:S05]  /*13cc0*/  @!P0 IMAD R6, R6, R17, RZ ;  /* 0x0000001106068224 */ /* 0x004fca00078e02ff */
[----:B------:R0:W-:Y:S04]  /*13cd0*/  @!P0 STG.E.U8 desc[UR36][R4.64+0x1], R6 ;  /* 0x0000010604008986 */ /* 0x0001e8000c101124 */
[----:B0-----:R-:W2:Y:S01]  /*13ce0*/  LDL.LU R6, [R1+0x210] ;  /* 0x0002100001067983 */ /* 0x001ea20000300800 */
[----:B------:R-:W-:Y:S01]  /*13cf0*/  ISETP.LT.OR P0, PT, R0, 0xa, !P3 ;  /* 0x0000000a0000780c */ /* 0x000fe20005f01670 */
[----:B--2---:R-:W-:-:S05]  /*13d00*/  @!P1 IMAD R6, R6, R17, RZ ;  /* 0x0000001106069224 */ /* 0x004fca00078e02ff */
[----:B------:R0:W-:Y:S04]  /*13d10*/  @!P1 STG.E.U8 desc[UR36][R2.64+0x8], R6 ;  /* 0x0000080602009986 */ /* 0x0001e8000c101124 */
[----:B0-----:R-:W2:Y:S01]  /*13d20*/  LDL.LU R6, [R1+0x214] ;  /* 0x0002140001067983 */ /* 0x001ea20000300800 */
[----:B------:R-:W-:Y:S02]  /*13d30*/  ISETP.LT.OR P1, PT, R0, 0x9, !P4 ;  /* 0x000000090000780c */ /* 0x000fe40006721670 */
        /* <DEDUP_REMOVED lines=91> */
[C---:B------:R-:W-:Y:S02]  /*142f0*/  ISETP.LT.OR P6, PT, R0.reuse, 0x3a, !P3 ;  /* 0x0000003a0000780c */ /* 0x040fe40005fc1670 */
[C---:B------:R-:W-:Y:S02]  /*14300*/  ISETP.LT.OR P2, PT, R0.reuse, 0x39, !P4 ;  /* 0x000000390000780c */ /* 0x040fe40006741670 */
[----:B------:R-:W-:Y:S01]  /*14310*/  ISETP.LT.OR P1, PT, R0, 0x3a, !P4 ;  /* 0x0000003a0000780c */ /* 0x000fe20006721670 */
[----:B--2---:R-:W-:-:S05]  /*14320*/  @!P5 IMAD R6, R6, R17, RZ ;  /* 0x000000110606d224 */ /* 0x004fca00078e02ff */
[----:B------:R0:W-:Y:S04]  /*14330*/  @!P5 STG.E.U8 desc[UR36][R2.64+0x38], R6 ;  /* 0x000038060200d986 */ /* 0x0001e8000c101124 */
[----:B0-----:R-:W2:Y:S01]  /*14340*/  LDL.LU R6, [R1+0x274] ;  /* 0x0002740001067983 */ /* 0x001ea20000300800 */
[-C--:B-----5:R-:W-:Y:S01]  /*14350*/  @!P2 IMAD R8, R8, R17.reuse, RZ ;  /* 0x000000110808a224 */ /* 0x0a0fe200078e02ff */
[C---:B------:R-:W-:Y:S01]  /*14360*/  ISETP.LT.OR P5, PT, R0.reuse, 0x41, !P3 ;  /* 0x000000410000780c */ /* 0x040fe20005fa1670 */
[-C--:B------:R-:W-:Y:S01]  /*14370*/  @!P1 IMAD R7, R7, R17.reuse, RZ ;  /* 0x0000001107079224 */ /* 0x080fe200078e02ff */
[----:B------:R-:W-:Y:S01]  /*14380*/  ISETP.LT.OR P0, PT, R0, 0x42, !P3 ;  /* 0x000000420000780c */ /* 0x000fe20005f01670 */
[----:B--2---:R-:W-:-:S05]  /*14390*/  @!P6 IMAD R6, R6, R17, RZ ;  /* 0x000000110606e224 */ /* 0x004fca00078e02ff */
[----:B------:R0:W-:Y:S04]  /*143a0*/  @!P6 STG.E.U8 desc[UR36][R2.64+0x39], R6 ;  /* 0x000039060200e986 */ /* 0x0001e8000c101124 */
[----:B------:R1:W-:Y:S04]  /*143b0*/  @!P2 STG.E.U8 desc[UR36][R4.64+0x38], R8 ;  /* 0x000038080400a986 */ /* 0x0003e8000c101124 */
[----:B------:R2:W-:Y:S04]  /*143c0*/  @!P1 STG.E.U8 desc[UR36][R4.64+0x39], R7 ;  /* 0x0000390704009986 */ /* 0x0005e8000c101124 */
[----:B0-----:R-:W5:Y:S01]  /*143d0*/  LDL.LU R6, [R1+0x280] ;  /* 0x0002800001067983 */ /* 0x001f620000300800 */
[----:B------:R-:W-:-:S03]  /*143e0*/  ISETP.LT.OR P6, PT, R0, 0x41, !P4 ;  /* 0x000000410000780c */ /* 0x000fc600067c1670 */
[----:B-1----:R-:W3:Y:S01]  /*143f0*/  LDL.LU R8, [R1+0x298] ;  /* 0x0002980001087983 */ /* 0x002ee20000300800 */
[----:B------:R-:W-:-:S03]  /*14400*/  ISETP.LT.OR P2, PT, R0, 0x42, !P4 ;  /* 0x000000420000780c */ /* 0x000fc60006741670 */
[----:B--2---:R-:W2:Y:S01]  /*14410*/  LDL.LU R7, [R1+0x284] ;  /* 0x0002840001077983 */ /* 0x004ea20000300800 */
[----:B-----5:R-:W-:-:S05]  /*14420*/  @!P5 IMAD R6, R6, R17, RZ ;  /* 0x000000110606d224 */ /* 0x020fca00078e02ff */
[----:B------:R0:W-:Y:S01]  /*14430*/  @!P5 STG.E.U8 desc[UR36][R2.64+0x40], R6 ;  /* 0x000040060200d986 */ /* 0x0001e2000c101124 */
[----:B--2---:R-:W-:-:S05]  /*14440*/  @!P0 IMAD R7, R7, R17, RZ ;  /* 0x0000001107078224 */ /* 0x004fca00078e02ff */
[----:B------:R1:W-:Y:S04]  /*14450*/  @!P0 STG.E.U8 desc[UR36][R2.64+0x41], R7 ;  /* 0x0000410702008986 */ /* 0x0003e8000c101124 */
[----:B0-----:R-:W2:Y:S04]  /*14460*/  LDL.LU R6, [R1+0x288] ;  /* 0x0002880001067983 */ /* 0x001ea80000300800 */
[----:B-1----:R-:W5:Y:S01]  /*14470*/  LDL.LU R7, [R1+0x28c] ;  /* 0x00028c0001077983 */ /* 0x002f620000300800 */
[----:B--2---:R-:W-:-:S05]  /*14480*/  @!P6 IMAD R6, R6, R17, RZ ;  /* 0x000000110606e224 */ /* 0x004fca00078e02ff */
[----:B------:R0:W-:Y:S01]  /*14490*/  @!P6 STG.E.U8 desc[UR36][R4.64+0x40], R6 ;  /* 0x000040060400e986 */ /* 0x0001e2000c101124 */
[----:B-----5:R-:W-:-:S05]  /*144a0*/  @!P2 IMAD R7, R7, R17, RZ ;  /* 0x000000110707a224 */ /* 0x020fca00078e02ff */
[----:B------:R1:W-:Y:S04]  /*144b0*/  @!P2 STG.E.U8 desc[UR36][R4.64+0x41], R7 ;  /* 0x000041070400a986 */ /* 0x0003e8000c101124 */
[----:B0-----:R-:W2:Y:S04]  /*144c0*/  LDL.LU R6, [R1+0x290] ;  /* 0x0002900001067983 */ /* 0x001ea80000300800 */
[----:B-1----:R-:W5:Y:S01]  /*144d0*/  LDL.LU R7, [R1+0x294] ;  /* 0x0002940001077983 */ /* 0x002f620000300800 */
[C---:B------:R-:W-:Y:S02]  /*144e0*/  ISETP.LT.OR P1, PT, R0.reuse, 0x49, !P3 ;  /* 0x000000490000780c */ /* 0x040fe40005f21670 */
[----:B------:R-:W-:-:S02]  /*144f0*/  ISETP.LT.OR P5, PT, R0, 0x4a, !P3 ;  /* 0x0000004a0000780c */ /* 0x000fc40005fa1670 */
[C---:B------:R-:W-:Y:S02]  /*14500*/  ISETP.LT.OR P0, PT, R0.reuse, 0x49, !P4 ;  /* 0x000000490000780c */ /* 0x040fe40006701670 */
[C---:B------:R-:W-:Y:S02]  /*14510*/  ISETP.LT.OR P6, PT, R0.reuse, 0x4a, !P4 ;  /* 0x0000004a0000780c */ /* 0x040fe400067c1670 */
[----:B------:R-:W-:-:S05]  /*14520*/  ISETP.LT.OR P2, PT, R0, 0x51, !P3 ;  /* 0x000000510000780c */ /* 0x000fca0005f41670 */
[----:B--2---:R-:W-:-:S05]  /*14530*/  @!P1 IMAD R6, R6, R17, RZ ;  /* 0x0000001106069224 */ /* 0x004fca00078e02ff */
[----:B------:R3:W-:Y:S01]  /*14540*/  @!P1 STG.E.U8 desc[UR36][R2.64+0x48], R6 ;  /* 0x0000480602009986 */ /* 0x0007e2000c101124 */
[----:B-----5:R-:W-:Y:S01]  /*14550*/  @!P5 IMAD R7, R7, R17, RZ ;  /* 0x000000110707d224 */ /* 0x020fe200078e02ff */
[----:B------:R-:W-:-:S04]  /*14560*/  ISETP.LT.OR P1, PT, R0, 0x52, !P3 ;  /* 0x000000520000780c */ /* 0x000fc80005f21670 */
[----:B------:R0:W-:Y:S01]  /*14570*/  @!P5 STG.E.U8 desc[UR36][R2.64+0x49], R7 ;  /* 0x000049070200d986 */ /* 0x0001e2000c101124 */
[----:B------:R-:W-:Y:S01]  /*14580*/  ISETP.LT.OR P5, PT, R0, 0x51, !P4 ;  /* 0x000000510000780c */ /* 0x000fe200067a1670 */
[----:B---3--:R-:W-:-:S05]  /*14590*/  @!P0 IMAD R6, R8, R17, RZ ;  /* 0x0000001108068224 */ /* 0x008fca00078e02ff */
[----:B------:R1:W-:Y:S01]  /*145a0*/  @!P0 STG.E.U8 desc[UR36][R4.64+0x48], R6 ;  /* 0x0000480604008986 */ /* 0x0003e2000c101124 */
[----:B------:R-:W-:Y:S01]  /*145b0*/  ISETP.LT.OR P0, PT, R0, 0x52, !P4 ;  /* 0x000000520000780c */ /* 0x000fe20006701670 */
[----:B0-----:R-:W-:-:S05]  /*145c0*/  @!P6 IMAD R7, R235, R17, RZ ;  /* 0x00000011eb07e224 */ /* 0x001fca00078e02ff */
[----:B------:R0:W-:Y:S01]  /*145d0*/  @!P6 STG.E.U8 desc[UR36][R4.64+0x49], R7 ;  /* 0x000049070400e986 */ /* 0x0001e2000c101124 */
[----:B-1----:R-:W-:Y:S01]  /*145e0*/  @!P2 IMAD R6, R234, R17, RZ ;  /* 0x00000011ea06a224 */ /* 0x002fe200078e02ff */
[----:B------:R-:W-:-:S04]  /*145f0*/  ISETP.LT.OR P6, PT, R0, 0x59, !P3 ;  /* 0x000000590000780c */ /* 0x000fc80005fc1670 */
[----:B------:R1:W-:Y:S01]  /*14600*/  @!P2 STG.E.U8 desc[UR36][R2.64+0x50], R6 ;  /* 0x000050060200a986 */ /* 0x0003e2000c101124 */
[----:B------:R-:W-:Y:S01]  /*14610*/  ISETP.LT.OR P2, PT, R0, 0x5a, !P3 ;  /* 0x0000005a0000780c */ /* 0x000fe20005f41670 */
[----:B0-----:R-:W-:-:S05]  /*14620*/  @!P1 IMAD R7, R233, R17, RZ ;  /* 0x00000011e9079224 */ /* 0x001fca00078e02ff */
[----:B------:R0:W-:Y:S01]  /*14630*/  @!P1 STG.E.U8 desc[UR36][R2.64+0x51], R7 ;  /* 0x0000510702009986 */ /* 0x0001e2000c101124 */
[----:B------:R-:W-:Y:S01]  /*14640*/  ISETP.LT.OR P1, PT, R0, 0x59, !P4 ;  /* 0x000000590000780c */ /* 0x000fe20006721670 */
[----:B-1----:R-:W-:-:S05]  /*14650*/  @!P5 IMAD R6, R232, R17, RZ ;  /* 0x00000011e806d224 */ /* 0x002fca00078e02ff */
[----:B------:R1:W-:Y:S01]  /*14660*/  @!P5 STG.E.U8 desc[UR36][R4.64+0x50], R6 ;  /* 0x000050060400d986 */ /* 0x0003e2000c101124 */
[----:B0-----:R-:W-:Y:S01]  /*14670*/  @!P0 IMAD R7, R231, R17, RZ ;  /* 0x00000011e7078224 */ /* 0x001fe200078e02ff */
[----:B------:R-:W-:-:S04]  /*14680*/  ISETP.LT.OR P5, PT, R0, 0x5a, !P4 ;  /* 0x0000005a0000780c */ /* 0x000fc800067a1670 */
[----:B------:R0:W-:Y:S01]  /*14690*/  @!P0 STG.E.U8 desc[UR36][R4.64+0x51], R7 ;  /* 0x0000510704008986 */ /* 0x0001e2000c101124 */
[----:B------:R-:W-:Y:S01]  /*146a0*/  ISETP.LT.OR P0, PT, R0, 0x61, !P3 ;  /* 0x000000610000780c */ /* 0x000fe20005f01670 */
[-C--:B-1----:R-:W-:Y:S02]  /*146b0*/  @!P6 IMAD R6, R230, R17.reuse, RZ ;  /* 0x00000011e606e224 */ /* 0x082fe400078e02ff */
[----:B0-----:R-:W-:-:S03]  /*146c0*/  @!P2 IMAD R7, R229, R17, RZ ;  /* 0x00000011e507a224 */ /* 0x001fc600078e02ff */
[----:B------:R0:W-:Y:S01]  /*146d0*/  @!P6 STG.E.U8 desc[UR36][R2.64+0x58], R6 ;  /* 0x000058060200e986 */ /* 0x0001e2000c101124 */
[----:B------:R-:W-:-:S03]  /*146e0*/  ISETP.LT.OR P6, PT, R0, 0x62, !P3 ;  /* 0x000000620000780c */ /* 0x000fc60005fc1670 */
[----:B------:R1:W-:Y:S01]  /*146f0*/  @!P2 STG.E.U8 desc[UR36][R2.64+0x59], R7 ;  /* 0x000059070200a986 */ /* 0x0003e2000c101124 */
[----:B------:R-:W-:Y:S01]  /*14700*/  ISETP.LT.OR P2, PT, R0, 0x61, !P4 ;  /* 0x000000610000780c */ /* 0x000fe20006741670 */
[-C--:B0-----:R-:W-:Y:S02]  /*14710*/  @!P1 IMAD R6, R228, R17.reuse, RZ ;  /* 0x00000011e4069224 */ /* 0x081fe400078e02ff */
[----:B-1----:R-:W-:-:S03]  /*14720*/  @!P5 IMAD R7, R227, R17, RZ ;  /* 0x00000011e307d224 */ /* 0x002fc600078e02ff */
        /* <DEDUP_REMOVED lines=10> */
[----:B0-----:R-:W-:-:S05]  /*147d0*/  @!P2 IMAD R6, R224, R17, RZ ;  /* 0x00000011e006a224 */ /* 0x001fca00078e02ff */
[----:B------:R0:W-:Y:S01]  /*147e0*/  @!P2 STG.E.U8 desc[UR36][R4.64+0x60], R6 ;  /* 0x000060060400a986 */ /* 0x0001e2000c101124 */
[----:B------:R-:W-:Y:S01]  /*147f0*/  ISETP.LT.OR P2, PT, R0, 0x6a, !P4 ;  /* 0x0000006a0000780c */ /* 0x000fe20006741670 */
[----:B-1----:R-:W-:-:S05]  /*14800*/  @!P1 IMAD R7, R223, R17, RZ ;  /* 0x00000011df079224 */ /* 0x002fca00078e02ff */
        /* <DEDUP_REMOVED lines=179> */
[-C--:B-1----:R-:W-:Y:S02]  /*15340*/  @!P5 IMAD R7, R162, R17.reuse, RZ ;  /* 0x00000011a207d224 */ /* 0x082fe400078e02ff */
[----:B0-----:R-:W-:-:S05]  /*15350*/  @!P1 IMAD R6, R163, R17, RZ ;  /* 0x00000011a3069224 */ /* 0x001fca00078e02ff */
        /* <DEDUP_REMOVED lines=9> */
[----:B0-----:R-:W-:-:S05]  /*153f0*/  @!P2 IMAD R6, R159, R17, RZ ;  /* 0x000000119f06a224 */ /* 0x001fca00078e02ff */
[----:B------:R0:W-:Y:S01]  /*15400*/  @!P2 STG.E.U8 desc[UR36][R4.64+0xe1], R6 ;  /* 0x0000e1060400a986 */ /* 0x0001e2000c101124 */
[C---:B------:R-:W-:Y:S01]  /*15410*/  ISETP.LT.OR P2, PT, R0.reuse, 0xea, !P4 ;  /* 0x000000ea0000780c */ /* 0x040fe20006741670 */
[-C--:B-1----:R-:W-:Y:S01]  /*15420*/  @!P5 IMAD R7, R157, R17.reuse, RZ ;  /* 0x000000119d07d224 */ /* 0x082fe200078e02ff */
[----:B------:R-:W-:Y:S01]  /*15430*/  ISETP.LT.OR P6, PT, R0, 0xf1, !P3 ;  /* 0x000000f10000780c */ /* 0x000fe20005fc1670 */
        /* <DEDUP_REMOVED lines=8> */
[C---:B------:R-:W-:Y:S02]  /*154c0*/  ISETP.LT.OR P0, PT, R0.reuse, 0xf9, !P3 ;  /* 0x000000f90000780c */ /* 0x040fe40005f01670 */
[C---:B------:R-:W-:Y:S01]  /*154d0*/  ISETP.LT.OR P3, PT, R0.reuse, 0xfa, !P3 ;  /* 0x000000fa0000780c */ /* 0x040fe20005f61670 */
[----:B------:R0:W-:Y:S01]  /*154e0*/  @!P2 STG.E.U8 desc[UR36][R4.64+0xe9], R7 ;  /* 0x0000e9070400a986 */ /* 0x0001e2000c101124 */
[----:B------:R-:W-:Y:S01]  /*154f0*/  ISETP.LT.OR P2, PT, R0, 0xf2, !P4 ;  /* 0x000000f20000780c */ /* 0x000fe20006741670 */
[-C--:B------:R-:W-:Y:S02]  /*15500*/  @!P6 IMAD R8, R21, R17.reuse, RZ ;  /* 0x000000111508e224 */ /* 0x080fe400078e02ff */
[----:B----4-:R-:W-:-:S03]  /*15510*/  @!P1 IMAD R6, R15, R17, RZ ;  /* 0x000000110f069224 */ /* 0x010fc600078e02ff */
[----:B------:R1:W-:Y:S01]  /*15520*/  @!P6 STG.E.U8 desc[UR36][R2.64+0xf0], R8 ;  /* 0x0000f0080200e986 */ /* 0x0003e2000c101124 */
[----:B0-----:R-:W-:-:S03]  /*15530*/  @!P5 IMAD R7, R14, R17, RZ ;  /* 0x000000110e07d224 */ /* 0x001fc600078e02ff */
[----:B------:R0:W-:Y:S04]  /*15540*/  @!P1 STG.E.U8 desc[UR36][R2.64+0xf1], R6 ;  /* 0x0000f10602009986 */ /* 0x0001e8000c101124 */
[----:B------:R2:W-:Y:S01]  /*15550*/  @!P5 STG.E.U8 desc[UR36][R4.64+0xf0], R7 ;  /* 0x0000f0070400d986 */ /* 0x0005e2000c101124 */
[-C--:B-1----:R-:W-:Y:S02]  /*15560*/  @!P3 IMAD R8, R11, R17.reuse, RZ ;  /* 0x000000110b08b224 */ /* 0x082fe400078e02ff */
[-C--:B0-----:R-:W-:Y:S02]  /*15570*/  @!P2 IMAD R6, R13, R17.reuse, RZ ;  /* 0x000000110d06a224 */ /* 0x081fe400078e02ff */
[----:B--2---:R-:W-:Y:S02]  /*15580*/  @!P0 IMAD R7, R12, R17, RZ ;  /* 0x000000110c078224 */ /* 0x004fe400078e02ff */
        /* <DEDUP_REMOVED lines=85> */
[----:B------:R-:W-:Y:S04]  /*15ae0*/  @!P2 STG.E.U8 desc[UR36][R4.64+0xf1], R6 ;  /* 0x0000f1060400a986 */ /* 0x000fe8000c101124 */
[----:B------:R-:W5:Y:S04]  /*15af0*/  LDL.LU R156, [R1+0x1f8] ;  /* 0x0001f800019c7983 */ /* 0x000f680000300800 */
[----:B------:R-:W-:Y:S04]  /*15b00*/  @!P0 STG.E.U8 desc[UR36][R2.64+0xf8], R7 ;  /* 0x0000f80702008986 */ /* 0x000fe8000c101124 */
[----:B------:R-:W5:Y:S04]  /*15b10*/  LDL.LU R154, [R1+0x1fc] ;  /* 0x0001fc00019a7983 */ /* 0x000f680000300800 */
[----:B------:R0:W-:Y:S04]  /*15b20*/  @!P3 STG.E.U8 desc[UR36][R2.64+0xf9], R8 ;  /* 0x0000f9080200b986 */ /* 0x0001e8000c101124 */
[----:B0-----:R-:W2:Y:S01]  /*15b30*/  LDL.LU R8, [R1] ;  /* 0x0000000001087983 */ /* 0x001ea20000300800 */
[----:B------:R-:W-:-:S02]  /*15b40*/  ISETP.LT.OR P6, PT, R0, 0xf9, !P4 ;  /* 0x000000f90000780c */ /* 0x000fc400067c1670 */
[----:B------:R-:W-:-:S04]  /*15b50*/  ISETP.GE.AND P1, PT, R20, 0x81, PT ;  /* 0x000000811400780c */ /* 0x000fc80003f26270 */
[C---:B------:R-:W-:Y:S02]  /*15b60*/  ISETP.LT.OR P5, PT, R0.reuse, 0x1, !P1 ;  /* 0x000000010000780c */ /* 0x040fe40004fa1670 */
[----:B------:R-:W-:-:S05]  /*15b70*/  ISETP.LT.OR P4, PT, R0, 0xfa, !P4 ;  /* 0x000000fa0000780c */ /* 0x000fca0006781670 */
[----:B------:R-:W-:-:S05]  /*15b80*/  @!P6 IMAD R9, R9, R17, RZ ;  /* 0x000000110909e224 */ /* 0x000fca00078e02ff */
[----:B------:R0:W-:Y:S01]  /*15b90*/  @!P6 STG.E.U8 desc[UR36][R4.64+0xf8], R9 ;  /* 0x0000f8090400e986 */ /* 0x0001e2000c101124 */
[----:B------:R-:W-:Y:S02]  /*15ba0*/  @!P5 IADD3 R6, P6, R2, R155, RZ ;  /* 0x0000009b0206d210 */ /* 0x000fe40007fde0ff */
[----:B------:R-:W-:-:S03]  /*15bb0*/  @!P4 IMAD R10, R10, R17, RZ ;  /* 0x000000110a0ac224 */ /* 0x000fc600078e02ff */
[----:B------:R-:W-:Y:S02]  /*15bc0*/  @!P5 IMAD.X R7, R3, 0x1, R153, P6 ;  /* 0x000000010307d824 */ /* 0x000fe400030e0699 */
[----:B------:R1:W-:Y:S04]  /*15bd0*/  @!P4 STG.E.U8 desc[UR36][R4.64+0xf9], R10 ;  /* 0x0000f90a0400c986 */ /* 0x0003e8000c101124 */
[----:B0-----:R-:W3:Y:S04]  /*15be0*/  LDL.LU R9, [R1+0x4] ;  /* 0x0000040001097983 */ /* 0x001ee80000300800 */
[----:B-1----:R-:W4:Y:S01]  /*15bf0*/  LDL.LU R10, [R1+0x9c] ;  /* 0x00009c00010a7983 */ /* 0x002f220000300800 */
[----:B--2---:R-:W-:-:S05]  /*15c00*/  @!P5 IMAD R8, R8, R17, RZ ;  /* 0x000000110808d224 */ /* 0x004fca00078e02ff */
[----:B------:R0:W-:Y:S04]  /*15c10*/  @!P5 STG.E.U8 desc[UR36][R6.64], R8 ;  /* 0x000000080600d986 */ /* 0x0001e8000c101124 */
[----:B0-----:R-:W2:Y:S01]  /*15c20*/  LDL.LU R8, [R1+0x8] ;  /* 0x0000080001087983 */ /* 0x001ea20000300800 */
[----:B------:R-:W-:Y:S02]  /*15c30*/  ISETP.LT.OR P2, PT, R0, 0x2, !P1 ;  /* 0x000000020000780c */ /* 0x000fe40004f41670 */
[----:B------:R-:W-:-:S04]  /*15c40*/  ISETP.GE.AND P0, PT, R20, 0x89, PT ;  /* 0x000000891400780c */ /* 0x000fc80003f06270 */
[----:B------:R-:W-:-:S07]  /*15c50*/  ISETP.LT.OR P3, PT, R0, 0x1, !P0 ;  /* 0x000000010000780c */ /* 0x000fce0004761670 */
[----:B------:R-:W-:Y:S01]  /*15c60*/  @!P2 IADD3 R4, P6, R2, R155, RZ ;  /* 0x0000009b0204a210 */ /* 0x000fe20007fde0ff */
[----:B---3--:R-:W-:-:S04]  /*15c70*/  @!P2 IMAD R9, R9, R17, RZ ;  /* 0x000000110909a224 */ /* 0x008fc800078e02ff */
[----:B------:R-:W-:Y:S01]  /*15c80*/  @!P2 IMAD.X R5, R3, 0x1, R153, P6 ;  /* 0x000000010305a824 */ /* 0x000fe200030e0699 */
[----:B------:R-:W-:-:S04]  /*15c90*/  @!P3 IADD3 R6, P5, P6, R155, R2, R23 ;  /* 0x000000029b06b210 */ /* 0x000fc80007ebe017 */
[----:B------:R-:W-:Y:S01]  /*15ca0*/  @!P3 IADD3.X R7, R153, R3, R19, P5, P6 ;  /* 0x000000039907b210 */ /* 0x000fe20002fec413 */
[----:B------:R0:W-:Y:S04]  /*15cb0*/  @!P2 STG.E.U8 desc[UR36][R4.64+0x1], R9 ;  /* 0x000001090400a986 */ /* 0x0001e8000c101124 */
[----:B0-----:R-:W3:Y:S01]  /*15cc0*/  LDL.LU R9, [R1+0x10] ;  /* 0x0000100001097983 */ /* 0x001ee20000300800 */
[----:B--2---:R-:W-:-:S05]  /*15cd0*/  @!P3 IMAD R8, R8, R17, RZ ;  /* 0x000000110808b224 */ /* 0x004fca00078e02ff */
[----:B------:R0:W-:Y:S04]  /*15ce0*/  @!P3 STG.E.U8 desc[UR36][R6.64], R8 ;  /* 0x000000080600b986 */ /* 0x0001e8000c101124 */
[----:B0-----:R-:W2:Y:S01]  /*15cf0*/  LDL.LU R8, [R1+0xc] ;  /* 0x00000c0001087983 */ /* 0x001ea20000300800 */
[----:B------:R-:W-:-:S13]  /*15d00*/  ISETP.LT.OR P4, PT, R0, 0x2, !P0 ;  /* 0x000000020000780c */ /* 0x000fda0004781670 */
[----:B------:R-:W-:-:S04]  /*15d10*/  @!P4 IADD3 R4, P5, P6, R23, 0x1, R2 ;  /* 0x000000011704c810 */ /* 0x000fc80007ebe002 */
[----:B------:R-:W-:Y:S02]  /*15d20*/  @!P4 IADD3.X R5, R19, RZ, R3, P5, P6 ;  /* 0x000000ff1305c210 */ /* 0x000fe40002fec403 */
[----:B------:R-:W-:-:S05]  /*15d30*/  @!P4 IADD3 R4, P6, R4, R155, RZ ;  /* 0x0000009b0404c210 */ /* 0x000fca0007fde0ff */
[----:B------:R-:W-:Y:S02]  /*15d40*/  @!P4 IMAD.X R5, R5, 0x1, R153, P6 ;  /* 0x000000010505c824 */ /* 0x000fe400030e0699 */
[----:B--2---:R-:W-:-:S05]  /*15d50*/  @!P4 IMAD R8, R8, R17, RZ ;  /* 0x000000110808c224 */ /* 0x004fca00078e02ff */
[----:B------:R0:W-:Y:S04]  /*15d60*/  @!P4 STG.E.U8 desc[UR36][R4.64], R8 ;  /* 0x000000080400c986 */ /* 0x0001e8000c101124 */
[----:B0-----:R-:W2:Y:S01]  /*15d70*/  LDL.LU R8, [R1+0x14] ;  /* 0x0000140001087983 */ /* 0x001ea20000300800 */
[C---:B------:R-:W-:Y:S02]  /*15d80*/  ISETP.LT.OR P2, PT, R0.reuse, 0x9, !P1 ;  /* 0x000000090000780c */ /* 0x040fe40004f41670 */
[----:B------:R-:W-:-:S11]  /*15d90*/  ISETP.LT.OR P5, PT, R0, 0xa, !P1 ;  /* 0x0000000a0000780c */ /* 0x000fd60004fa1670 */
[----:B------:R-:W-:-:S05]  /*15da0*/  @!P2 IADD3 R6, P6, R2, R155, RZ ;  /* 0x0000009b0206a210 */ /* 0x000fca0007fde0ff */
[----:B------:R-:W-:Y:S01]  /*15db0*/  @!P2 IMAD.X R7, R3, 0x1, R153, P6 ;  /* 0x000000010307a824 */ /* 0x000fe200030e0699 */
[----:B------:R-:W-:Y:S01]  /*15dc0*/  @!P5 IADD3 R4, P6, R2, R155, RZ ;  /* 0x0000009b0204d210 */ /* 0x000fe20007fde0ff */
[----:B---3--:R-:W-:-:S04]  /*15dd0*/  @!P2 IMAD R9, R9, R17, RZ ;  /* 0x000000110909a224 */ /* 0x008fc800078e02ff */
[----:B------:R-:W-:Y:S01]  /*15de0*/  @!P5 IMAD.X R5, R3, 0x1, R153, P6 ;  /* 0x000000010305d824 */ /* 0x000fe200030e0699 */
        /* <DEDUP_REMOVED lines=211> */
[----:B------:R-:W-:-:S04]  /*16b20*/  @!P4 IADD3 R4, P5, P6, R23, 0x41, R2 ;  /* 0x000000411704c810 */ /* 0x000fc80007ebe002 */
[----:B------:R-:W-:Y:S02]  /*16b30*/  @!P4 IADD3.X R5, R19, RZ, R3, P5, P6 ;  /* 0x000000ff1305c210 */ /* 0x000fe40002fec403 */
[----:B------:R-:W-:-:S05]  /*16b40*/  @!P4 IADD3 R4, P6, R4, R155, RZ ;  /* 0x0000009b0404c210 */ /* 0x000fca0007fde0ff */
[----:B------:R-:W-:Y:S01]  /*16b50*/  @!P4 IMAD.X R5, R5, 0x1, R153, P6 ;  /* 0x000000010505c824 */ /* 0x000fe200030e0699 */
[----:B------:R-:W-:Y:S01]  /*16b60*/  @!P2 IADD3 R6, P6, R2, R155, RZ ;  /* 0x0000009b0206a210 */ /* 0x000fe20007fde0ff */
[----:B---3--:R-:W-:-:S04]  /*16b70*/  @!P2 IMAD R9, R9, R17, RZ ;  /* 0x000000110909a224 */ /* 0x008fc800078e02ff */
[----:B------:R-:W-:Y:S02]  /*16b80*/  @!P2 IMAD.X R7, R3, 0x1, R153, P6 ;  /* 0x000000010307a824 */ /* 0x000fe400030e0699 */
[----:B--2---:R-:W-:-:S05]  /*16b90*/  @!P4 IMAD R8, R8, R17, RZ ;  /* 0x000000110808c224 */ /* 0x004fca00078e02ff */
[----:B------:R0:W-:Y:S04]  /*16ba0*/  @!P4 STG.E.U8 desc[UR36][R4.64], R8 ;  /* 0x000000080400c986 */ /* 0x0001e8000c101124 */
[----:B0-----:R-:W2:Y:S04]  /*16bb0*/  LDL.LU R8, [R1+0x94] ;  /* 0x0000940001087983 */ /* 0x001ea80000300800 */
[----:B------:R0:W-:Y:S04]  /*16bc0*/  @!P2 STG.E.U8 desc[UR36][R6.64+0x48], R9 ;  /* 0x000048090600a986 */ /* 0x0001e8000c101124 */
[----:B0-----:R-:W3:Y:S01]  /*16bd0*/  LDL.LU R9, [R1+0x98] ;  /* 0x0000980001097983 */ /* 0x001ee20000300800 */
[----:B------:R-:W-:-:S02]  /*16be0*/  ISETP.LT.OR P5, PT, R0, 0x4a, !P1 ;  /* 0x0000004a0000780c */ /* 0x000fc40004fa1670 */
[C---:B------:R-:W-:Y:S02]  /*16bf0*/  ISETP.LT.OR P3, PT, R0.reuse, 0x49, !P0 ;  /* 0x000000490000780c */ /* 0x040fe40004761670 */
[----:B------:R-:W-:-:S09]  /*16c00*/  ISETP.LT.OR P4, PT, R0, 0x4a, !P0 ;  /* 0x0000004a0000780c */ /* 0x000fd20004781670 */
[----:B------:R-:W-:-:S05]  /*16c10*/  @!P5 IADD3 R4, P6, R2, R155, RZ ;  /* 0x0000009b0204d210 */ /* 0x000fca0007fde0ff */
[----:B------:R-:W-:Y:S01]  /*16c20*/  @!P5 IMAD.X R5, R3, 0x1, R153, P6 ;  /* 0x000000010305d824 */ /* 0x000fe200030e0699 */
[----:B------:R-:W-:-:S04]  /*16c30*/  @!P3 IADD3 R6, P2, P6, R23, 0x48, R2 ;  /* 0x000000481706b810 */ /* 0x000fc80007e5e002 */
[----:B------:R-:W-:Y:S02]  /*16c40*/  @!P3 IADD3.X R7, R19, RZ, R3, P2, P6 ;  /* 0x000000ff1307b210 */ /* 0x000fe400017ec403 */
[----:B------:R-:W-:-:S05]  /*16c50*/  @!P3 IADD3 R6, P2, R6, R155, RZ ;  /* 0x0000009b0606b210 */ /* 0x000fca0007f5e0ff */
[----:B------:R-:W-:Y:S02]  /*16c60*/  @!P3 IMAD.X R7, R7, 0x1, R153, P2 ;  /* 0x000000010707b824 */ /* 0x000fe400010e0699 */
[----:B--2---:R-:W-:-:S05]  /*16c70*/  @!P5 IMAD R8, R8, R17, RZ ;  /* 0x000000110808d224 */ /* 0x004fca00078e02ff */
[----:B------:R0:W-:Y:S02]  /*16c80*/  @!P5 STG.E.U8 desc[UR36][R4.64+0x49], R8 ;  /* 0x000049080400d986 */ /* 0x0001e4000c101124 */
[----:B0-----:R-:W-:Y:S01]  /*16c90*/  @!P4 IADD3 R4, P2, P6, R23, 0x49, R2 ;  /* 0x000000491704c810 */ /* 0x001fe20007e5e002 */
[----:B---3--:R-:W-:-:S03]  /*16ca0*/  @!P3 IMAD R5, R9, R17, RZ ;  /* 0x000000110905b224 */ /* 0x008fc600078e02ff */
[----:B------:R-:W-:Y:S02]  /*16cb0*/  @!P4 IADD3.X R8, R19, RZ, R3, P2, P6 ;  /* 0x000000ff1308c210 */ /* 0x000fe400017ec403 */
[----:B------:R-:W-:Y:S01]  /*16cc0*/  @!P4 IADD3 R4, P6, R4, R155, RZ ;  /* 0x0000009b0404c210 */ /* 0x000fe20007fde0ff */
[----:B------:R0:W-:Y:S01]  /*16cd0*/  @!P3 STG.E.U8 desc[UR36][R6.64], R5 ;  /* 0x000000050600b986 */ /* 0x0001e2000c101124 */
[----:B----4-:R-:W-:-:S03]  /*16ce0*/  @!P4 IMAD R9, R10, R17, RZ ;  /* 0x000000110a09c224 */ /* 0x010fc600078e02ff */
[----:B0-----:R-:W-:-:S05]  /*16cf0*/  @!P4 IMAD.X R5, R8, 0x1, R153, P6 ;  /* 0x000000010805c824 */ /* 0x001fca00030e0699 */
[----:B------:R0:W-:Y:S04]  /*16d00*/  @!P4 STG.E.U8 desc[UR36][R4.64], R9 ;  /* 0x000000090400c986 */ /* 0x0001e8000c101124 */
[----:B0-----:R-:W2:Y:S01]  /*16d10*/  LDL.LU R9, [R1+0xa8] ;  /* 0x0000a80001097983 */ /* 0x001ea20000300800 */
[C---:B------:R-:W-:Y:S02]  /*16d20*/  ISETP.LT.OR P5, PT, R0.reuse, 0x51, !P1 ;  /* 0x000000510000780c */ /* 0x040fe40004fa1670 */
[C---:B------:R-:W-:Y:S02]  /*16d30*/  ISETP.LT.OR P2, PT, R0.reuse, 0x52, !P1 ;  /* 0x000000520000780c */ /* 0x040fe40004f41670 */
[----:B------:R-:W-:-:S09]  /*16d40*/  ISETP.LT.OR P3, PT, R0, 0x51, !P0 ;  /* 0x000000510000780c */ /* 0x000fd20004761670 */
[----:B------:R-:W-:Y:S01]  /*16d50*/  @!P5 IADD3 R6, P6, R2, R155, RZ ;  /* 0x0000009b0206d210 */ /* 0x000fe20007fde0ff */
[----:B------:R-:W-:-:S04]  /*16d60*/  @!P5 IMAD R8, R12, R17, RZ ;  /* 0x000000110c08d224 */ /* 0x000fc800078e02ff */
[C-C-:B------:R-:W-:Y:S01]  /*16d70*/  @!P5 IMAD.X R7, R3.reuse, 0x1, R153.reuse, P6 ;  /* 0x000000010307d824 */ /* 0x140fe200030e0699 */
[----:B------:R-:W-:Y:S02]  /*16d80*/  @!P2 IADD3 R4, P6, R2, R155, RZ ;  /* 0x0000009b0204a210 */ /* 0x000fe40007fde0ff */
[----:B------:R-:W-:Y:S02]  /*16d90*/  ISETP.LT.OR P4, PT, R0, 0x52, !P0 ;  /* 0x000000520000780c */ /* 0x000fe40004781670 */
[----:B------:R0:W-:Y:S01]  /*16da0*/  @!P5 STG.E.U8 desc[UR36][R6.64+0x50], R8 ;  /* 0x000050080600d986 */ /* 0x0001e2000c101124 */
[----:B------:R-:W-:Y:S01]  /*16db0*/  @!P2 IMAD.X R5, R3, 0x1, R153, P6 ;  /* 0x000000010305a824 */ /* 0x000fe200030e0699 */
[----:B------:R-:W-:Y:S01]  /*16dc0*/  @!P3 IADD3 R10, P5, P6, R23, 0x50, R2 ;  /* 0x00000050170ab810 */ /* 0x000fe20007ebe002 */
[----:B------:R-:W-:-:S03]  /*16dd0*/  @!P2 IMAD R11, R11, R17, RZ ;  /* 0x000000110b0ba224 */ /* 0x000fc600078e02ff */
[----:B------:R-:W-:Y:S02]  /*16de0*/  @!P3 IADD3.X R12, R19, RZ, R3, P5, P6 ;  /* 0x000000ff130cb210 */ /* 0x000fe40002fec403 */
[----:B------:R1:W-:Y:S01]  /*16df0*/  @!P2 STG.E.U8 desc[UR36][R4.64+0x51], R11 ;  /* 0x0000510b0400a986 */ /* 0x0003e2000c101124 */
[----:B0-----:R-:W-:Y:S02]  /*16e00*/  @!P3 IADD3 R6, P5, R10, R155, RZ ;  /* 0x0000009b0a06b210 */ /* 0x001fe40007fbe0ff */
[----:B------:R-:W-:-:S03]  /*16e10*/  ISETP.LT.OR P2, PT, R0, 0x59, !P1 ;  /* 0x000000590000780c */ /* 0x000fc60004f41670 */
[----:B------:R-:W-:Y:S01]  /*16e20*/  @!P3 IMAD.X R7, R12, 0x1, R153, P5 ;  /* 0x000000010c07b824 */ /* 0x000fe200028e0699 */
[----:B------:R-:W-:-:S04]  /*16e30*/  @!P4 IADD3 R10, P5, P6, R23, 0x51, R2 ;  /* 0x00000051170ac810 */ /* 0x000fc80007ebe002 */
[----:B------:R-:W-:Y:S02]  /*16e40*/  @!P4 IADD3.X R8, R19, RZ, R3, P5, P6 ;  /* 0x000000ff1308c210 */ /* 0x000fe40002fec403 */
[----:B------:R-:W-:Y:S02]  /*16e50*/  ISETP.LT.OR P5, PT, R0, 0x5a, !P1 ;  /* 0x0000005a0000780c */ /* 0x000fe40004fa1670 */
[----:B-1----:R-:W-:Y:S01]  /*16e60*/  @!P4 IADD3 R4, P6, R10, R155, RZ ;  /* 0x0000009b0a04c210 */ /* 0x002fe20007fde0ff */
[----:B------:R-:W-:-:S04]  /*16e70*/  @!P4 IMAD R11, R235, R17, RZ ;  /* 0x00000011eb0bc224 */ /* 0x000fc800078e02ff */
[----:B------:R-:W-:Y:S02]  /*16e80*/  @!P4 IMAD.X R5, R8, 0x1, R153, P6 ;  /* 0x000000010805c824 */ /* 0x000fe400030e0699 */
[----:B-----5:R-:W-:-:S04]  /*16e90*/  @!P2 IMAD R13, R13, R17, RZ ;  /* 0x000000110d0da224 */ /* 0x020fc800078e02ff */
[-C--:B------:R-:W-:Y:S02]  /*16ea0*/  @!P5 IMAD R15, R15, R17.reuse, RZ ;  /* 0x000000110f0fd224 */ /* 0x080fe400078e02ff */
[----:B--2---:R-:W-:-:S05]  /*16eb0*/  @!P3 IMAD R9, R9, R17, RZ ;  /* 0x000000110909b224 */ /* 0x004fca00078e02ff */
[----:B------:R0:W-:Y:S01]  /*16ec0*/  @!P3 STG.E.U8 desc[UR36][R6.64], R9 ;  /* 0x000000090600b986 */ /* 0x0001e2000c101124 */
[----:B------:R-:W-:-:S03]  /*16ed0*/  ISETP.LT.OR P3, PT, R0, 0x59, !P0 ;  /* 0x000000590000780c */ /* 0x000fc60004761670 */
[----:B------:R1:W-:Y:S01]  /*16ee0*/  @!P4 STG.E.U8 desc[UR36][R4.64], R11 ;  /* 0x0000000b0400c986 */ /* 0x0003e2000c101124 */
[----:B0-----:R-:W-:-:S05]  /*16ef0*/  @!P2 IADD3 R6, P6, R2, R155, RZ ;  /* 0x0000009b0206a210 */ /* 0x001fca0007fde0ff */
[C-C-:B------:R-:W-:Y:S01]  /*16f00*/  @!P2 IMAD.X R7, R3.reuse, 0x1, R153.reuse, P6 ;  /* 0x000000010307a824 */ /* 0x140fe200030e0699 */
[----:B-1----:R-:W-:Y:S02]  /*16f10*/  @!P5 IADD3 R4, P6, R2, R155, RZ ;  /* 0x0000009b0204d210 */ /* 0x002fe40007fde0ff */
[----:B------:R-:W-:Y:S02]  /*16f20*/  ISETP.LT.OR P4, PT, R0, 0x5a, !P0 ;  /* 0x0000005a0000780c */ /* 0x000fe40004781670 */
[----:B------:R0:W-:Y:S01]  /*16f30*/  @!P2 STG.E.U8 desc[UR36][R6.64+0x58], R13 ;  /* 0x0000580d0600a986 */ /* 0x0001e2000c101124 */
[----:B------:R-:W-:Y:S01]  /*16f40*/  @!P5 IMAD.X R5, R3, 0x1, R153, P6 ;  /* 0x000000010305d824 */ /* 0x000fe200030e0699 */
[----:B------:R-:W-:-:S04]  /*16f50*/  @!P3 IADD3 R8, P2, P6, R23, 0x58, R2 ;  /* 0x000000581708b810 */ /* 0x000fc80007e5e002 */
[----:B------:R-:W-:Y:S02]  /*16f60*/  @!P3 IADD3.X R10, R19, RZ, R3, P2, P6 ;  /* 0x000000ff130ab210 */ /* 0x000fe400017ec403 */
[----:B------:R-:W-:Y:S01]  /*16f70*/  @!P3 IADD3 R8, P2, R8, R155, RZ ;  /* 0x0000009b0808b210 */ /* 0x000fe20007f5e0ff */
[----:B------:R1:W-:Y:S01]  /*16f80*/  @!P5 STG.E.U8 desc[UR36][R4.64+0x59], R15 ;  /* 0x0000590f0400d986 */ /* 0x0003e2000c101124 */
[----:B------:R-:W-:-:S03]  /*16f90*/  ISETP.LT.OR P5, PT, R0, 0x61, !P1 ;  /* 0x000000610000780c */ /* 0x000fc60004fa1670 */
[----:B------:R-:W-:Y:S01]  /*16fa0*/  @!P3 IMAD.X R9, R10, 0x1, R153, P2 ;  /* 0x000000010a09b824 */ /* 0x000fe200010e0699 */
[----:B------:R-:W-:Y:S01]  /*16fb0*/  @!P4 IADD3 R10, P2, P6, R23, 0x59, R2 ;  /* 0x00000059170ac810 */ /* 0x000fe20007e5e002 */
[----:B------:R-:W-:-:S03]  /*16fc0*/  @!P3 IMAD R11, R234, R17, RZ ;  /* 0x00000011ea0bb224 */ /* 0x000fc600078e02ff */
[----:B------:R-:W-:Y:S02]  /*16fd0*/  @!P4 IADD3.X R12, R19, RZ, R3, P2, P6 ;  /* 0x000000ff130cc210 */ /* 0x000fe400017ec403 */
[----:B------:R-:W-:Y:S02]  /*16fe0*/  ISETP.LT.OR P2, PT, R0, 0x62, !P1 ;  /* 0x000000620000780c */ /* 0x000fe40004f41670 */
[----:B0-----:R-:W-:Y:S01]  /*16ff0*/  @!P4 IADD3 R6, P6, R10, R155, RZ ;  /* 0x0000009b0a06c210 */ /* 0x001fe20007fde0ff */
[----:B------:R-:W-:Y:S01]  /*17000*/  @!P3 STG.E.U8 desc[UR36][R8.64], R11 ;  /* 0x0000000b0800b986 */ /* 0x000fe2000c101124 */
[----:B------:R-:W-:Y:S01]  /*17010*/  ISETP.LT.OR P3, PT, R0, 0x61, !P0 ;  /* 0x000000610000780c */ /* 0x000fe20004761670 */
[----:B------:R-:W-:Y:S02]  /*17020*/  @!P4 IMAD R13, R233, R17, RZ ;  /* 0x00000011e90dc224 */ /* 0x000fe400078e02ff */
[----:B------:R-:W-:Y:S01]  /*17030*/  @!P4 IMAD.X R7, R12, 0x1, R153, P6 ;  /* 0x000000010c07c824 */ /* 0x000fe200030e0699 */
[----:B-1----:R-:W-:Y:S01]  /*17040*/  @!P5 IADD3 R4, P6, R2, R155, RZ ;  /* 0x0000009b0204d210 */ /* 0x002fe20007fde0ff */
[----:B------:R-:W-:-:S03]  /*17050*/  @!P5 IMAD R15, R232, R17, RZ ;  /* 0x00000011e80fd224 */ /* 0x000fc600078e02ff */
[----:B------:R0:W-:Y:S01]  /*17060*/  @!P4 STG.E.U8 desc[UR36][R6.64], R13 ;  /* 0x0000000d0600c986 */ /* 0x0001e2000c101124 */
[----:B------:R-:W-:Y:S01]  /*17070*/  @!P5 IMAD.X R5, R3, 0x1, R153, P6 ;  /* 0x000000010305d824 */ /* 0x000fe200030e0699 */
[----:B------:R-:W-:-:S04]  /*17080*/  ISETP.LT.OR P4, PT, R0, 0x62, !P0 ;  /* 0x000000620000780c */ /* 0x000fc80004781670 */
[----:B------:R1:W-:Y:S01]  /*17090*/  @!P5 STG.E.U8 desc[UR36][R4.64+0x60], R15 ;  /* 0x0000600f0400d986 */ /* 0x0003e2000c101124 */
[----:B0-----:R-:W-:-:S05]  /*170a0*/  @!P2 IADD3 R6, P6, R2, R155, RZ ;  /* 0x0000009b0206a210 */ /* 0x001fca0007fde0ff */
[----:B------:R-:W-:Y:S01]  /*170b0*/  @!P2 IMAD.X R7, R3, 0x1, R153, P6 ;  /* 0x000000010307a824 */ /* 0x000fe200030e0699 */
[----:B------:R-:W-:Y:S01]  /*170c0*/  @!P3 IADD3 R8, P5, P6, R23, 0x60, R2 ;  /* 0x000000601708b810 */ /* 0x000fe20007ebe002 */
[----:B------:R-:W-:-:S03]  /*170d0*/  @!P2 IMAD R9, R231, R17, RZ ;  /* 0x00000011e709a224 */ /* 0x000fc600078e02ff */
[----:B------:R-:W-:Y:S02]  /*170e0*/  @!P3 IADD3.X R10, R19, RZ, R3, P5, P6 ;  /* 0x000000ff130ab210 */ /* 0x000fe40002fec403 */
[----:B-1----:R-:W-:Y:S01]  /*170f0*/  @!P3 IADD3 R4, P5, R8, R155, RZ ;  /* 0x0000009b0804b210 */ /* 0x002fe20007fbe0ff */
        /* <DEDUP_REMOVED lines=8> */
[----:B------:R0:W-:Y:S01]  /*17180*/  @!P3 STG.E.U8 desc[UR36][R4.64], R11 ;  /* 0x0000000b0400b986 */ /* 0x0001e2000c101124 */
[----:B------:R-:W-:Y:S01]  /*17190*/  ISETP.LT.OR P3, PT, R0, 0x69, !P0 ;  /* 0x000000690000780c */ /* 0x000fe20004761670 */
[-C--:B------:R-:W-:Y:S02]  /*171a0*/  @!P4 IMAD R13, R229, R17.reuse, RZ ;  /* 0x00000011e50dc224 */ /* 0x080fe400078e02ff */
[----:B------:R-:W-:Y:S02]  /*171b0*/  @!P4 IMAD.X R7, R10, 0x1, R153, P6 ;  /* 0x000000010a07c824 */ /* 0x000fe400030e0699 */
[----:B------:R-:W-:Y:S01]  /*171c0*/  @!P2 IMAD R15, R228, R17, RZ ;  /* 0x00000011e40fa224 */ /* 0x000fe200078e02ff */
[----:B0-----:R-:W-:-:S02]  /*171d0*/  @!P2 IADD3 R4, P6, R2, R155, RZ ;  /* 0x0000009b0204a210 */ /* 0x001fc40007fde0ff */
[----:B------:R0:W-:Y:S03]  /*171e0*/  @!P4 STG.E.U8 desc[UR36][R6.64], R13 ;  /* 0x0000000d0600c986 */ /* 0x0001e6000c101124 */
[C-C-:B------:R-:W-:Y:S01]  /*171f0*/  @!P2 IMAD.X R5, R3.reuse, 0x1, R153.reuse, P6 ;  /* 0x000000010305a824 */ /* 0x140fe200030e0699 */
[----:B------:R-:W-:Y:S02]  /*17200*/  ISETP.LT.OR P4, PT, R0, 0x6a, !P0 ;  /* 0x0000006a0000780c */ /* 0x000fe40004781670 */
[----:B0-----:R-:W-:Y:S02]  /*17210*/  @!P5 IADD3 R6, P6, R2, R155, RZ ;  /* 0x0000009b0206d210 */ /* 0x001fe40007fde0ff */
[----:B------:R0:W-:Y:S03]  /*17220*/  @!P2 STG.E.U8 desc[UR36][R4.64+0x68], R15 ;  /* 0x0000680f0400a986 */ /* 0x0001e6000c101124 */
[----:B------:R-:W-:Y:S01]  /*17230*/  @!P5 IMAD.X R7, R3, 0x1, R153, P6 ;  /* 0x000000010307d824 */ /* 0x000fe200030e0699 */
[----:B------:R-:W-:Y:S01]  /*17240*/  @!P3 IADD3 R8, P2, P6, R23, 0x68, R2 ;  /* 0x000000681708b810 */ /* 0x000fe20007e5e002 */
[----:B------:R-:W-:-:S03]  /*17250*/  @!P5 IMAD R11, R227, R17, RZ ;  /* 0x00000011e30bd224 */ /* 0x000fc600078e02ff */
        /* <DEDUP_REMOVED lines=11> */
[----:B------:R-:W-:-:S03]  /*17310*/  ISETP.LT.OR P3, PT, R0, 0x71, !P0 ;  /* 0x000000710000780c */ /* 0x000fc60004761670 */
[--C-:B------:R-:W-:Y:S01]  /*17320*/  @!P4 IMAD.X R5, R12, 0x1, R153.reuse, P6 ;  /* 0x000000010c05c824 */ /* 0x100fe200030e0699 */
[C---:B-1----:R-:W-:Y:S01]  /*17330*/  @!P5 IADD3 R6, P6, R2.reuse, R155, RZ ;  /* 0x0000009b0206d210 */ /* 0x042fe20007fde0ff */
[-C--:B------:R-:W-:Y:S02]  /*17340*/  @!P4 IMAD R15, R225, R17.reuse, RZ ;  /* 0x00000011e10fc224 */ /* 0x080fe400078e02ff */
[----:B------:R-:W-:Y:S02]  /*17350*/  @!P5 IMAD R21, R21, R17, RZ ;  /* 0x000000111515d224 */ /* 0x000fe400078e02ff */
[----:B------:R-:W-:Y:S01]  /*17360*/  @!P5 IMAD.X R7, R3, 0x1, R153, P6 ;  /* 0x000000010307d824 */ /* 0x000fe200030e0699 */
[----:B------:R-:W-:Y:S01]  /*17370*/  @!P2 IADD3 R10, P6, R2, R155, RZ ;  /* 0x0000009b020aa210 */ /* 0x000fe20007fde0ff */
[----:B------:R1:W-:Y:S01]  /*17380*/  @!P4 STG.E.U8 desc[UR36][R4.64], R15 ;  /* 0x0000000f0400c986 */ /* 0x0003e2000c101124 */
[----:B------:R-:W-:-:S03]  /*17390*/  ISETP.LT.OR P4, PT, R0, 0x72, !P0 ;  /* 0x000000720000780c */ /* 0x000fc60004781670 */
[----:B------:R2:W-:Y:S01]  /*173a0*/  @!P5 STG.E.U8 desc[UR36][R6.64+0x70], R21 ;  /* 0x000070150600d986 */ /* 0x0005e2000c101124 */
[----:B------:R-:W-:Y:S01]  /*173b0*/  @!P2 IMAD.X R11, R3, 0x1, R153, P6 ;  /* 0x00000001030ba824 */ /* 0x000fe200030e0699 */
[----:B0-----:R-:W-:Y:S01]  /*173c0*/  @!P3 IADD3 R8, P5, P6, R23, 0x70, R2 ;  /* 0x000000701708b810 */ /* 0x001fe20007ebe002 */
[----:B------:R-:W-:-:S03]  /*173d0*/  @!P2 IMAD R13, R224, R17, RZ ;  /* 0x00000011e00da224 */ /* 0x000fc600078e02ff */
[----:B------:R-:W-:Y:S02]  /*173e0*/  @!P3 IADD3.X R12, R19, RZ, R3, P5, P6 ;  /* 0x000000ff130cb210 */ /* 0x000fe40002fec403 */
[----:B------:R-:W-:Y:S01]  /*173f0*/  @!P3 IADD3 R8, P5, R8, R155, RZ ;  /* 0x0000009b0808b210 */ /* 0x000fe20007fbe0ff */
[----:B------:R0:W-:Y:S01]  /*17400*/  @!P2 STG.E.U8 desc[UR36][R10.64+0x71], R13 ;  /* 0x0000710d0a00a986 */ /* 0x0001e2000c101124 */
[----:B------:R-:W-:-:S03]  /*17410*/  ISETP.LT.OR P2, PT, R0, 0x79, !P1 ;  /* 0x000000790000780c */ /* 0x000fc60004f41670 */
[----:B------:R-:W-:Y:S01]  /*17420*/  @!P3 IMAD.X R9, R12, 0x1, R153, P5 ;  /* 0x000000010c09b824 */ /* 0x000fe200028e0699 */
[----:B-1----:R-:W-:Y:S01]  /*17430*/  @!P4 IADD3 R4, P5, P6, R23, 0x71, R2 ;  /* 0x000000711704c810 */ /* 0x002fe20007ebe002 */
[----:B------:R-:W-:-:S03]  /*17440*/  @!P3 IMAD R15, R223, R17, RZ ;  /* 0x00000011df0fb224 */ /* 0x000fc600078e02ff */
[----:B--2---:R-:W-:Y:S02]  /*17450*/  @!P4 IADD3.X R6, R19, RZ, R3, P5, P6 ;  /* 0x000000ff1306c210 */ /* 0x004fe40002fec403 */
[----:B------:R-:W-:Y:S02]  /*17460*/  ISETP.LT.OR P5, PT, R0, 0x7a, !P1 ;  /* 0x0000007a0000780c */ /* 0x000fe40004fa1670 */
[----:B------:R-:W-:Y:S01]  /*17470*/  @!P4 IADD3 R4, P6, R4, R155, RZ ;  /* 0x0000009b0404c210 */ /* 0x000fe20007fde0ff */
[----:B------:R1:W-:Y:S01]  /*17480*/  @!P3 STG.E.U8 desc[UR36][R8.64], R15 ;  /* 0x0000000f0800b986 */ /* 0x0003e2000c101124 */
[----:B------:R-:W-:-:S03]  /*17490*/  ISETP.LT.OR P3, PT, R0, 0x79, !P0 ;  /* 0x000000790000780c */ /* 0x000fc60004761670 */
[--C-:B------:R-:W-:Y:S01]  /*174a0*/  @!P4 IMAD.X R5, R6, 0x1, R153.reuse, P6 ;  /* 0x000000010605c824 */ /* 0x100fe200030e0699 */
[----:B------:R-:W-:Y:S01]  /*174b0*/  @!P2 IADD3 R6, P6, R2, R155, RZ ;  /* 0x0000009b0206a210 */ /* 0x000fe20007fde0ff */
[-C--:B0-----:R-:W-:Y:S02]  /*174c0*/  @!P4 IMAD R13, R222, R17.reuse, RZ ;  /* 0x00000011de0dc224 */ /* 0x081fe400078e02ff */
[----:B------:R-:W-:Y:S02]  /*174d0*/  @!P2 IMAD R21, R221, R17, RZ ;  /* 0x00000011dd15a224 */ /* 0x000fe400078e02ff */
[----:B------:R-:W-:Y:S01]  /*174e0*/  @!P2 IMAD.X R7, R3, 0x1, R153, P6 ;  /* 0x000000010307a824 */ /* 0x000fe200030e0699 */
[----:B------:R-:W-:Y:S01]  /*174f0*/  @!P5 IADD3 R10, P6, R2, R155, RZ ;  /* 0x0000009b020ad210 */ /* 0x000fe20007fde0ff */
[----:B------:R0:W-:Y:S01]  /*17500*/  @!P4 STG.E.U8 desc[UR36][R4.64], R13 ;  /* 0x0000000d0400c986 */ /* 0x0001e2000c101124 */
[----:B------:R-:W-:-:S03]  /*17510*/  ISETP.LT.OR P4, PT, R0, 0x7a, !P0 ;  /* 0x0000007a0000780c */ /* 0x000fc60004781670 */
[----:B------:R2:W-:Y:S01]  /*17520*/  @!P2 STG.E.U8 desc[UR36][R6.64+0x78], R21 ;  /* 0x000078150600a986 */ /* 0x0005e2000c101124 */
[----:B------:R-:W-:Y:S01]  /*17530*/  @!P5 IMAD.X R11, R3, 0x1, R153, P6 ;  /* 0x00000001030bd824 */ /* 0x000fe200030e0699 */
[----:B-1----:R-:W-:Y:S01]  /*17540*/  @!P3 IADD3 R8, P2, P6, R23, 0x78, R2 ;  /* 0x000000781708b810 */ /* 0x002fe20007e5e002 */
[----:B------:R-:W-:-:S03]  /*17550*/  @!P5 IMAD R15, R220, R17, RZ ;  /* 0x00000011dc0fd224 */ /* 0x000fc600078e02ff */
[----:B------:R-:W-:Y:S02]  /*17560*/  @!P3 IADD3.X R12, R19, RZ, R3, P2, P6 ;  /* 0x000000ff130cb210 */ /* 0x000fe400017ec403 */
[----:B------:R-:W-:Y:S01]  /*17570*/  @!P3 IADD3 R8, P2, R8, R155, RZ ;  /* 0x0000009b0808b210 */ /* 0x000fe20007f5e0ff */
[----:B------:R1:W-:Y:S01]  /*17580*/  @!P5 STG.E.U8 desc[UR36][R10.64+0x79], R15 ;  /* 0x0000790f0a00d986 */ /* 0x0003e2000c101124 */
[----:B------:R-:W-:-:S03]  /*17590*/  ISETP.LT.OR P5, PT, R0, 0x81, !P1 ;  /* 0x000000810000780c */ /* 0x000fc60004fa1670 */
[----:B------:R-:W-:Y:S01]  /*175a0*/  @!P3 IMAD.X R9, R12, 0x1, R153, P2 ;  /* 0x000000010c09b824 */ /* 0x000fe200010e0699 */
[----:B0-----:R-:W-:Y:S01]  /*175b0*/  @!P4 IADD3 R4, P2, P6, R23, 0x79, R2 ;  /* 0x000000791704c810 */ /* 0x001fe20007e5e002 */
[----:B------:R-:W-:-:S03]  /*175c0*/  @!P3 IMAD R157, R157, R17, RZ ;  /* 0x000000119d9db224 */ /* 0x000fc600078e02ff */
[----:B--2---:R-:W-:Y:S02]  /*175d0*/  @!P4 IADD3.X R6, R19, RZ, R3, P2, P6 ;  /* 0x000000ff1306c210 */ /* 0x004fe400017ec403 */
[----:B------:R-:W-:Y:S02]  /*175e0*/  ISETP.LT.OR P2, PT, R0, 0x82, !P1 ;  /* 0x000000820000780c */ /* 0x000fe40004f41670 */
[----:B------:R-:W-:Y:S01]  /*175f0*/  @!P4 IADD3 R4, P6, R4, R155, RZ ;  /* 0x0000009b0404c210 */ /* 0x000fe20007fde0ff */
[----:B------:R0:W-:Y:S01]  /*17600*/  @!P3 STG.E.U8 desc[UR36][R8.64], R157 ;  /* 0x0000009d0800b986 */ /* 0x0001e2000c101124 */
[----:B------:R-:W-:-:S03]  /*17610*/  ISETP.LT.OR P3, PT, R0, 0x81, !P0 ;  /* 0x000000810000780c */ /* 0x000fc60004761670 */
[--C-:B------:R-:W-:Y:S01]  /*17620*/  @!P4 IMAD.X R5, R6, 0x1, R153.reuse, P6 ;  /* 0x000000010605c824 */ /* 0x100fe200030e0699 */
[----:B-1----:R-:W-:Y:S01]  /*17630*/  @!P5 IADD3 R10, P6, R2, R155, RZ ;  /* 0x0000009b020ad210 */ /* 0x002fe20007fde0ff */
[-C--:B------:R-:W-:Y:S02]  /*17640*/  @!P4 IMAD R15, R219, R17.reuse, RZ ;  /* 0x00000011db0fc224 */ /* 0x080fe400078e02ff */
[----:B------:R-:W-:Y:S02]  /*17650*/  @!P5 IMAD R21, R218, R17, RZ ;  /* 0x00000011da15d224 */ /* 0x000fe400078e02ff */
[----:B------:R-:W-:Y:S01]  /*17660*/  @!P5 IMAD.X R11, R3, 0x1, R153, P6 ;  /* 0x00000001030bd824 */ /* 0x000fe200030e0699 */
[----:B------:R-:W-:Y:S01]  /*17670*/  @!P2 IADD3 R12, P6, R2, R155, RZ ;  /* 0x0000009b020ca210 */ /* 0x000fe20007fde0ff */
[----:B------:R1:W-:Y:S01]  /*17680*/  @!P4 STG.E.U8 desc[UR36][R4.64], R15 ;  /* 0x0000000f0400c986 */ /* 0x0003e2000c101124 */
[----:B------:R-:W-:-:S03]  /*17690*/  ISETP.LT.OR P4, PT, R0, 0x82, !P0 ;  /* 0x000000820000780c */ /* 0x000fc60004781670 */
[----:B------:R-:W-:Y:S01]  /*176a0*/  @!P5 STG.E.U8 desc[UR36][R10.64+0x80], R21 ;  /* 0x000080150a00d986 */ /* 0x000fe2000c101124 */
[----:B------:R-:W-:Y:S01]  /*176b0*/  @!P2 IMAD.X R13, R3, 0x1, R153, P6 ;  /* 0x00000001030da824 */ /* 0x000fe200030e0699 */
[----:B------:R-:W-:Y:S01]  /*176c0*/  @!P3 IADD3 R6, P5, P6, R23, 0x80, R2 ;  /* 0x000000801706b810 */ /* 0x000fe20007ebe002 */
[----:B0-----:R-:W-:-:S03]  /*176d0*/  @!P2 IMAD R9, R217, R17, RZ ;  /* 0x00000011d909a224 */ /* 0x001fc600078e02ff */
[----:B------:R-:W-:Y:S02]  /*176e0*/  @!P3 IADD3.X R8, R19, RZ, R3, P5, P6 ;  /* 0x000000ff1308b210 */ /* 0x000fe40002fec403 */
[----:B------:R-:W-:Y:S01]  /*176f0*/  @!P3 IADD3 R6, P5, R6, R155, RZ ;  /* 0x0000009b0606b210 */ /* 0x000fe20007fbe0ff */
[----:B------:R0:W-:Y:S01]  /*17700*/  @!P2 STG.E.U8 desc[UR36][R12.64+0x81], R9 ;  /* 0x000081090c00a986 */ /* 0x0001e2000c101124 */
[----:B------:R-:W-:-:S03]  /*17710*/  ISETP.LT.OR P2, PT, R0, 0x89, !P1 ;  /* 0x000000890000780c */ /* 0x000fc60004f41670 */
[----:B------:R-:W-:Y:S01]  /*17720*/  @!P3 IMAD.X R7, R8, 0x1, R153, P5 ;  /* 0x000000010807b824 */ /* 0x000fe200028e0699 */
[----:B-1----:R-:W-:Y:S01]  /*17730*/  @!P4 IADD3 R4, P5, P6, R23, 0x81, R2 ;  /* 0x000000811704c810 */ /* 0x002fe20007ebe002 */
[----:B------:R-:W-:-:S03]  /*17740*/  @!P3 IMAD R15, R216, R17, RZ ;  /* 0x00000011d80fb224 */ /* 0x000fc600078e02ff */
[----:B------:R-:W-:Y:S02]  /*17750*/  @!P4 IADD3.X R8, R19, RZ, R3, P5, P6 ;  /* 0x000000ff1308c210 */ /* 0x000fe40002fec403 */
        /* <DEDUP_REMOVED lines=30> */
[-C--:B-1----:R-:W-:Y:S02]  /*17940*/  @!P4 IMAD R15, R211, R17.reuse, RZ ;  /* 0x00000011d30fc224 */ /* 0x082fe400078e02ff */
        /* <DEDUP_REMOVED lines=293> */
[----:B------:R-:W-:Y:S01]  /*18ba0*/  @!P2 STG.E.U8 desc[UR36][R8.64+0xf0], R21 ;  /* 0x0000f0150800a986 */ /* 0x000fe2000c101124 */
[----:B------:R-:W-:Y:S01]  /*18bb0*/  @!P5 IMAD.X R11, R3, 0x1, R153, P6 ;  /* 0x00000001030bd824 */ /* 0x000fe200030e0699 */
[----:B0-----:R-:W-:Y:S01]  /*18bc0*/  @!P3 IADD3 R6, P2, P6, R23, 0xf0, R2 ;  /* 0x000000f01706b810 */ /* 0x001fe20007e5e002 */
[----:B------:R-:W-:-:S03]  /*18bd0*/  @!P5 IMAD R13, R161, R17, RZ ;  /* 0x00000011a10dd224 */ /* 0x000fc600078e02ff */
[----:B------:R-:W-:Y:S02]  /*18be0*/  @!P3 IADD3.X R12, R19, RZ, R3, P2, P6 ;  /* 0x000000ff130cb210 */ /* 0x000fe400017ec403 */
[----:B------:R-:W-:Y:S01]  /*18bf0*/  @!P3 IADD3 R6, P6, R6, R155, RZ ;  /* 0x0000009b0606b210 */ /* 0x000fe20007fde0ff */
[----:B------:R0:W-:Y:S01]  /*18c00*/  @!P5 STG.E.U8 desc[UR36][R10.64+0xf1], R13 ;  /* 0x0000f10d0a00d986 */ /* 0x0001e2000c101124 */
[----:B------:R-:W-:Y:S01]  /*18c10*/  ISETP.LT.OR P2, PT, R0, 0xf9, !P1 ;  /* 0x000000f90000780c */ /* 0x000fe20004f41670 */
[----:B-1----:R-:W-:Y:S02]  /*18c20*/  @!P3 IMAD R15, R160, R17, RZ ;  /* 0x00000011a00fb224 */ /* 0x002fe400078e02ff */
[----:B------:R-:W-:Y:S01]  /*18c30*/  @!P3 IMAD.X R7, R12, 0x1, R153, P6 ;  /* 0x000000010c07b824 */ /* 0x000fe200030e0699 */
[----:B------:R-:W-:Y:S02]  /*18c40*/  @!P4 IADD3 R4, P5, P6, R23, 0xf1, R2 ;  /* 0x000000f11704c810 */ /* 0x000fe40007ebe002 */
[----:B------:R-:W-:-:S02]  /*18c50*/  ISETP.LT.OR P1, PT, R0, 0xfa, !P1 ;  /* 0x000000fa0000780c */ /* 0x000fc40004f21670 */
[----:B------:R-:W-:Y:S01]  /*18c60*/  @!P4 IADD3.X R12, R19, RZ, R3, P5, P6 ;  /* 0x000000ff130cc210 */ /* 0x000fe20002fec403 */
[----:B------:R1:W-:Y:S01]  /*18c70*/  @!P3 STG.E.U8 desc[UR36][R6.64], R15 ;  /* 0x0000000f0600b986 */ /* 0x0003e2000c101124 */
[----:B------:R-:W-:Y:S02]  /*18c80*/  @!P4 IADD3 R4, P5, R4, R155, RZ ;  /* 0x0000009b0404c210 */ /* 0x000fe40007fbe0ff */
[C---:B------:R-:W-:Y:S01]  /*18c90*/  ISETP.LT.OR P3, PT, R0.reuse, 0xf9, !P0 ;  /* 0x000000f90000780c */ /* 0x040fe20004761670 */
[----:B0-----:R-:W-:Y:S01]  /*18ca0*/  @!P4 IMAD R13, R159, R17, RZ ;  /* 0x000000119f0dc224 */ /* 0x001fe200078e02ff */
[----:B------:R-:W-:Y:S01]  /*18cb0*/  ISETP.LT.OR P0, PT, R0, 0xfa, !P0 ;  /* 0x000000fa0000780c */ /* 0x000fe20004701670 */
[----:B------:R-:W-:Y:S01]  /*18cc0*/  @!P4 IMAD.X R5, R12, 0x1, R153, P5 ;  /* 0x000000010c05c824 */ /* 0x000fe200028e0699 */
[----:B------:R-:W-:-:S04]  /*18cd0*/  @!P2 IADD3 R8, P6, R2, R155, RZ ;  /* 0x0000009b0208a210 */ /* 0x000fc80007fde0ff */
[----:B------:R0:W-:Y:S01]  /*18ce0*/  @!P4 STG.E.U8 desc[UR36][R4.64], R13 ;  /* 0x0000000d0400c986 */ /* 0x0001e2000c101124 */
[----:B------:R-:W-:Y:S01]  /*18cf0*/  @!P1 IADD3 R10, P4, R2, R155, RZ ;  /* 0x0000009b020a9210 */ /* 0x000fe20007f9e0ff */
[--C-:B------:R-:W-:Y:S02]  /*18d00*/  @!P2 IMAD.X R9, R3, 0x1, R153.reuse, P6 ;  /* 0x000000010309a824 */ /* 0x100fe400030e0699 */
[-C--:B------:R-:W-:Y:S01]  /*18d10*/  @!P2 IMAD R21, R158, R17.reuse, RZ ;  /* 0x000000119e15a224 */ /* 0x080fe200078e02ff */
[--C-:B------:R-:W-:Y:S01]  /*18d20*/  @!P3 IADD3 R12, P5, P6, R23, 0xf8, R2.reuse ;  /* 0x000000f8170cb810 */ /* 0x100fe20007ebe002 */
[----:B------:R-:W-:Y:S02]  /*18d30*/  @!P1 IMAD.X R11, R3, 0x1, R153, P4 ;  /* 0x00000001030b9824 */ /* 0x000fe400020e0699 */
[----:B-1----:R-:W-:Y:S01]  /*18d40*/  @!P1 IMAD R15, R14, R17, RZ ;  /* 0x000000110e0f9224 */ /* 0x002fe200078e02ff */
[----:B------:R-:W-:Y:S01]  /*18d50*/  @!P3 IADD3.X R14, R19, RZ, R3, P5, P6 ;  /* 0x000000ff130eb210 */ /* 0x000fe20002fec403 */
[----:B------:R1:W-:Y:S01]  /*18d60*/  @!P2 STG.E.U8 desc[UR36][R8.64+0xf8], R21 ;  /* 0x0000f8150800a986 */ /* 0x0003e2000c101124 */
[----:B------:R-:W-:-:S02]  /*18d70*/  @!P0 IADD3 R6, P5, P6, R23, 0xf9, R2 ;  /* 0x000000f917068810 */ /* 0x000fc40007ebe002 */
[----:B------:R-:W-:Y:S01]  /*18d80*/  ISETP.GE.AND P2, PT, R20, 0x101, PT ;  /* 0x000001011400780c */ /* 0x000fe20003f46270 */
[----:B------:R2:W-:Y:S01]  /*18d90*/  @!P1 STG.E.U8 desc[UR36][R10.64+0xf9], R15 ;  /* 0x0000f90f0a009986 */ /* 0x0005e2000c101124 */
[-C--:B0-----:R-:W-:Y:S02]  /*18da0*/  @!P3 IADD3 R4, P1, R12, R155.reuse, RZ ;  /* 0x0000009b0c04b210 */ /* 0x081fe40007f3e0ff */
[----:B------:R-:W-:Y:S02]  /*18db0*/  @!P0 IADD3.X R12, R19, RZ, R3, P5, P6 ;  /* 0x000000ff130c8210 */ /* 0x000fe40002fec403 */
[----:B------:R-:W-:Y:S01]  /*18dc0*/  ISETP.LT.OR P6, PT, R0, 0x1, !P2 ;  /* 0x000000010000780c */ /* 0x000fe200057c1670 */
[----:B------:R-:W-:Y:S01]  /*18dd0*/  @!P3 IMAD.X R5, R14, 0x1, R153, P1 ;  /* 0x000000010e05b824 */ /* 0x000fe200008e0699 */
[----:B------:R-:W-:Y:S02]  /*18de0*/  @!P0 IADD3 R6, P1, R6, R155, RZ ;  /* 0x0000009b06068210 */ /* 0x000fe40007f3e0ff */
[----:B------:R-:W-:Y:S01]  /*18df0*/  ISETP.LT.OR P5, PT, R0, 0x2, !P2 ;  /* 0x000000020000780c */ /* 0x000fe200057a1670 */
[-C--:B------:R-:W-:Y:S01]  /*18e00*/  @!P3 IMAD R13, R156, R17.reuse, RZ ;  /* 0x000000119c0db224 */ /* 0x080fe200078e02ff */
[----:B------:R-:W-:Y:S01]  /*18e10*/  ISETP.GE.AND P4, PT, R20, 0x109, PT ;  /* 0x000001091400780c */ /* 0x000fe20003f86270 */
[----:B------:R-:W-:Y:S01]  /*18e20*/  USHF.L.U32 UR8, UR4, 0x8, URZ ;  /* 0x0000000804087899 */ /* 0x000fe2000800063f */
[----:B-1----:R-:W-:-:S02]  /*18e30*/  @!P0 IMAD R21, R154, R17, RZ ;  /* 0x000000119a158224 */ /* 0x002fc400078e02ff */
[----:B------:R-:W-:Y:S01]  /*18e40*/  @!P0 IMAD.X R7, R12, 0x1, R153, P1 ;  /* 0x000000010c078824 */ /* 0x000fe200008e0699 */
[----:B------:R-:W-:Y:S01]  /*18e50*/  ISETP.LT.OR P1, PT, R0, 0x1, !P4 ;  /* 0x000000010000780c */ /* 0x000fe20006721670 */
[----:B------:R-:W-:Y:S01]  /*18e60*/  USHF.L.U64.HI UR5, UR4, 0x8, UR5 ;  /* 0x0000000804057899 */ /* 0x000fe20008010205 */
[----:B------:R0:W-:Y:S01]  /*18e70*/  @!P3 STG.E.U8 desc[UR36][R4.64], R13 ;  /* 0x0000000d0400b986 */ /* 0x0001e2000c101124 */
[----:B------:R-:W-:-:S03]  /*18e80*/  @!P6 IADD3 R8, P3, R2, UR8, RZ ;  /* 0x000000080208ec10 */ /* 0x000fc6000ff7e0ff */
[----:B------:R1:W-:Y:S01]  /*18e90*/  @!P0 STG.E.U8 desc[UR36][R6.64], R21 ;  /* 0x0000001506008986 */ /* 0x0003e2000c101124 */
[----:B------:R-:W-:Y:S01]  /*18ea0*/  ISETP.LT.OR P0, PT, R0, 0x2, !P4 ;  /* 0x000000020000780c */ /* 0x000fe20006701670 */
[-C--:B--2---:R-:W-:Y:S01]  /*18eb0*/  @!P6 IMAD R15, R24, R17.reuse, RZ ;  /* 0x00000011180fe224 */ /* 0x084fe200078e02ff */
[----:B------:R-:W-:Y:S02]  /*18ec0*/  @!P6 IADD3.X R9, R3, UR5, RZ, P3, !PT ;  /* 0x000000050309ec10 */ /* 0x000fe40009ffe4ff */
[C---:B------:R-:W-:Y:S01]  /*18ed0*/  @!P5 IADD3 R10, P3, R2.reuse, UR8, RZ ;  /* 0x00000008020adc10 */ /* 0x040fe2000ff7e0ff */
[----:B------:R-:W-:Y:S02]  /*18ee0*/  @!P5 IMAD R25, R25, R17, RZ ;  /* 0x000000111919d224 */ /* 0x000fe400078e02ff */
[----:B------:R2:W-:Y:S01]  /*18ef0*/  @!P6 STG.E.U8 desc[UR36][R8.64], R15 ;  /* 0x0000000f0800e986 */ /* 0x0005e2000c101124 */
[----:B------:R-:W-:Y:S02]  /*18f00*/  @!P5 IADD3.X R11, R3, UR5, RZ, P3, !PT ;  /* 0x00000005030bdc10 */ /* 0x000fe40009ffe4ff */
[----:B0-----:R-:W-:-:S03]  /*18f10*/  @!P1 IADD3 R4, P3, P6, R2, UR8, R23 ;  /* 0x0000000802049c10 */ /* 0x001fc6000fe7e017 */
[----:B------:R0:W-:Y:S01]  /*18f20*/  @!P5 STG.E.U8 desc[UR36][R10.64+0x1], R25 ;  /* 0x000001190a00d986 */ /* 0x0001e2000c101124 */
[----:B------:R-:W-:Y:S02]  /*18f30*/  @!P1 IADD3.X R5, R3, UR5, R19, P3, P6 ;  /* 0x0000000503059c10 */ /* 0x000fe40009fec413 */
[----:B------:R-:W-:Y:S02]  /*18f40*/  ISETP.LT.OR P5, PT, R0, 0x9, !P2 ;  /* 0x000000090000780c */ /* 0x000fe400057a1670 */
[----:B-1----:R-:W-:Y:S01]  /*18f50*/  @!P0 IADD3 R6, P3, P6, R23, 0x1, R2 ;  /* 0x0000000117068810 */ /* 0x002fe20007e7e002 */
[----:B------:R-:W-:-:S03]  /*18f60*/  @!P1 IMAD R13, R26, R17, RZ ;  /* 0x000000111a0d9224 */ /* 0x000fc600078e02ff */
[----:B------:R-:W-:Y:S02]  /*18f70*/  @!P0 IADD3.X R7, R19, RZ, R3, P3, P6 ;  /* 0x000000ff13078210 */ /* 0x000fe40001fec403 */
[----:B------:R-:W-:Y:S02]  /*18f80*/  @!P0 IADD3 R6, P6, R6, UR8, RZ ;  /* 0x0000000806068c10 */ /* 0x000fe4000ffde0ff */
[C---:B------:R-:W-:Y:S01]  /*18f90*/  ISETP.LT.OR P3, PT, R0.reuse, 0xa, !P2 ;  /* 0x0000000a0000780c */ /* 0x040fe20005761670 */
[-C--:B------:R-:W-:Y:S01]  /*18fa0*/  @!P0 IMAD R27, R27, R17.reuse, RZ ;  /* 0x000000111b1b8224 */ /* 0x080fe200078e02ff */
[----:B------:R-:W-:Y:S01]  /*18fb0*/  @!P0 IADD3.X R7, R7, UR5, RZ, P6, !PT ;  /* 0x0000000507078c10 */ /* 0x000fe2000b7fe4ff */
[----:B------:R1:W-:Y:S01]  /*18fc0*/  @!P1 STG.E.U8 desc[UR36][R4.64], R13 ;  /* 0x0000000d04009986 */ /* 0x0003e2000c101124 */
[----:B------:R-:W-:Y:S02]  /*18fd0*/  ISETP.LT.OR P1, PT, R0, 0x9, !P4 ;  /* 0x000000090000780c */ /* 0x000fe40006721670 */
[----:B--2---:R-:W-:Y:S01]  /*18fe0*/  @!P5 IADD3 R8, P6, R2, UR8, RZ ;  /* 0x000000080208dc10 */ /* 0x004fe2000ffde0ff */
[----:B------:R2:W-:Y:S01]  /*18ff0*/  @!P0 STG.E.U8 desc[UR36][R6.64], R27 ;  /* 0x0000001b06008986 */ /* 0x0005e2000c101124 */
[----:B------:R-:W-:Y:S01]  /*19000*/  ISETP.LT.OR P0, PT, R0, 0xa, !P4 ;  /* 0x0000000a0000780c */ /* 0x000fe20006701670 */
[----:B------:R-:W-:Y:S01]  /*19010*/  @!P5 IMAD R15, R28, R17, RZ ;  /* 0x000000111c0fd224 */ /* 0x000fe200078e02ff */
[----:B------:R-:W-:-:S03]  /*19020*/  @!P5 IADD3.X R9, R3, UR5, RZ, P6, !PT ;  /* 0x000000050309dc10 */ /* 0x000fc6000b7fe4ff */
[----:B0-----:R-:W-:Y:S02]  /*19030*/  @!P3 IADD3 R10, P6, R2, UR8, RZ ;  /* 0x00000008020abc10 */ /* 0x001fe4000ffde0ff */
[----:B------:R0:W-:Y:S02]  /*19040*/  @!P5 STG.E.U8 desc[UR36][R8.64+0x8], R15 ;  /* 0x0000080f0800d986 */ /* 0x0001e4000c101124 */
[----:B------:R-:W-:Y:S02]  /*19050*/  @!P3 IADD3.X R11, R3, UR5, RZ, P6, !PT ;  /* 0x00000005030bbc10 */ /* 0x000fe4000b7fe4ff */
[----:B------:R-:W-:Y:S01]  /*19060*/  @!P1 IADD3 R12, P5, P6, R23, 0x8, R2 ;  /* 0x00000008170c9810 */ /* 0x000fe20007ebe002 */
[----:B------:R-:W-:-:S03]  /*19070*/  @!P3 IMAD R29, R29, R17, RZ ;  /* 0x000000111d1db224 */ /* 0x000fc600078e02ff */
[--C-:B-1----:R-:W-:Y:S02]  /*19080*/  @!P1 IADD3.X R5, R19, RZ, R3.reuse, P5, P6 ;  /* 0x000000ff13059210 */ /* 0x102fe40002fec403 */
[----:B------:R-:W-:Y:S01]  /*19090*/  @!P0 IADD3 R13, P5, P6, R23, 0x9, R2 ;  /* 0x00000009170d8810 */ /* 0x000fe20007ebe002 */
[----:B------:R1:W-:Y:S03]  /*190a0*/  @!P3 STG.E.U8 desc[UR36][R10.64+0x9], R29 ;  /* 0x0000091d0a00b986 */ /* 0x0003e6000c101124 */
[----:B--2---:R-:W-:Y:S02]  /*190b0*/  @!P0 IADD3.X R7, R19, RZ, R3, P5, P6 ;  /* 0x000000ff13078210 */ /* 0x004fe40002fec403 */
[----:B------:R-:W-:Y:S02]  /*190c0*/  ISETP.LT.OR P5, PT, R0, 0x11, !P2 ;  /* 0x000000110000780c */ /* 0x000fe400057a1670 */
[----:B------:R-:W-:-:S02]  /*190d0*/  @!P1 IADD3 R4, P6, R12, UR8, RZ ;  /* 0x000000080c049c10 */ /* 0x000fc4000ffde0ff */
[----:B------:R-:W-:Y:S01]  /*190e0*/  @!P0 IADD3 R6, P3, R13, UR8, RZ ;  /* 0x000000080d068c10 */ /* 0x000fe2000ff7e0ff */
[-C--:B------:R-:W-:Y:S01]  /*190f0*/  @!P1 IMAD R13, R30, R17.reuse, RZ ;  /* 0x000000111e0d9224 */ /* 0x080fe200078e02ff */
[----:B------:R-:W-:Y:S02]  /*19100*/  @!P1 IADD3.X R5, R5, UR5, RZ, P6, !PT ;  /* 0x0000000505059c10 */ /* 0x000fe4000b7fe4ff */
[C---:B------:R-:W-:Y:S01]  /*19110*/  ISETP.LT.OR P6, PT, R0.reuse, 0x12, !P2 ;  /* 0x000000120000780c */ /* 0x040fe200057c1670 */
[-C--:B------:R-:W-:Y:S01]  /*19120*/  @!P0 IMAD R31, R31, R17.reuse, RZ ;  /* 0x000000111f1f8224 */ /* 0x080fe200078e02ff */
[----:B------:R-:W-:Y:S01]  /*19130*/  @!P0 IADD3.X R7, R7, UR5, RZ, P3, !PT ;  /* 0x0000000507078c10 */ /* 0x000fe20009ffe4ff */
[----:B------:R2:W-:Y:S01]  /*19140*/  @!P1 STG.E.U8 desc[UR36][R4.64], R13 ;  /* 0x0000000d04009986 */ /* 0x0005e2000c101124 */
[----:B------:R-:W-:Y:S02]  /*19150*/  ISETP.LT.OR P1, PT, R0, 0x11, !P4 ;  /* 0x000000110000780c */ /* 0x000fe40006721670 */
[----:B0-----:R-:W-:Y:S01]  /*19160*/  @!P5 IADD3 R8, P3, R2, UR8, RZ ;  /* 0x000000080208dc10 */ /* 0x001fe2000ff7e0ff */
[----:B------:R0:W-:Y:S01]  /*19170*/  @!P0 STG.E.U8 desc[UR36][R6.64], R31 ;  /* 0x0000001f06008986 */ /* 0x0001e2000c101124 */
[----:B------:R-:W-:Y:S01]  /*19180*/  ISETP.LT.OR P0, PT, R0, 0x12, !P4 ;  /* 0x000000120000780c */ /* 0x000fe20006701670 */
[----:B------:R-:W-:Y:S01]  /*19190*/  @!P5 IMAD R15, R32, R17, RZ ;  /* 0x00000011200fd224 */ /* 0x000fe200078e02ff */
[----:B------:R-:W-:-:S03]  /*191a0*/  @!P5 IADD3.X R9, R3, UR5, RZ, P3, !PT ;  /* 0x000000050309dc10 */ /* 0x000fc60009ffe4ff */
[----:B-1----:R-:W-:Y:S02]  /*191b0*/  @!P6 IADD3 R10, P3, R2, UR8, RZ ;  /* 0x00000008020aec10 */ /* 0x002fe4000ff7e0ff */
[----:B------:R1:W-:Y:S02]  /*191c0*/  @!P5 STG.E.U8 desc[UR36][R8.64+0x10], R15 ;  /* 0x0000100f0800d986 */ /* 0x0003e4000c101124 */
[----:B------:R-:W-:Y:S02]  /*191d0*/  @!P6 IADD3.X R11, R3, UR5, RZ, P3, !PT ;  /* 0x00000005030bec10 */ /* 0x000fe40009ffe4ff */
[----:B------:R-:W-:Y:S01]  /*191e0*/  @!P1 IADD3 R12, P3, P5, R23, 0x10, R2 ;  /* 0x00000010170c9810 */ /* 0x000fe20007d7e002 */
[----:B------:R-:W-:-:S03]  /*191f0*/  @!P6 IMAD R33, R33, R17, RZ ;  /* 0x000000112121e224 */ /* 0x000fc600078e02ff */
[--C-:B--2---:R-:W-:Y:S02]  /*19200*/  @!P1 IADD3.X R5, R19, RZ, R3.reuse, P3, P5 ;  /* 0x000000ff13059210 */ /* 0x104fe40001fea403 */
[----:B------:R-:W-:Y:S01]  /*19210*/  @!P0 IADD3 R13, P3, P5, R23, 0x11, R2 ;  /* 0x00000011170d8810 */ /* 0x000fe20007d7e002 */
[----:B------:R2:W-:Y:S03]  /*19220*/  @!P6 STG.E.U8 desc[UR36][R10.64+0x11], R33 ;  /* 0x000011210a00e986 */ /* 0x0005e6000c101124 */
[----:B0-----:R-:W-:Y:S02]  /*19230*/  @!P0 IADD3.X R7, R19, RZ, R3, P3, P5 ;  /* 0x000000ff13078210 */ /* 0x001fe40001fea403 */
        /* <DEDUP_REMOVED lines=10> */
[----:B-1----:R-:W-:Y:S01]  /*192e0*/  @!P3 IADD3 R8, P6, R2, UR8, RZ ;  /* 0x000000080208bc10 */ /* 0x002fe2000ffde0ff */
[----:B------:R1:W-:Y:S01]  /*192f0*/  @!P0 STG.E.U8 desc[UR36][R6.64], R35 ;  /* 0x0000002306008986 */ /* 0x0003e2000c101124 */
[----:B------:R-:W-:Y:S01]  /*19300*/  ISETP.LT.OR P0, PT, R0, 0x1a, !P4 ;  /* 0x0000001a0000780c */ /* 0x000fe20006701670 */
[----:B------:R-:W-:Y:S01]  /*19310*/  @!P3 IMAD R15, R36, R17, RZ ;  /* 0x00000011240fb224 */ /* 0x000fe200078e02ff */
[----:B------:R-:W-:-:S03]  /*19320*/  @!P3 IADD3.X R9, R3, UR5, RZ, P6, !PT ;  /* 0x000000050309bc10 */ /* 0x000fc6000b7fe4ff */
[----:B--2---:R-:W-:Y:S02]  /*19330*/  @!P5 IADD3 R10, P6, R2, UR8, RZ ;  /* 0x00000008020adc10 */ /* 0x004fe4000ffde0ff */
[----:B------:R2:W-:Y:S02]  /*19340*/  @!P3 STG.E.U8 desc[UR36][R8.64+0x18], R15 ;  /* 0x0000180f0800b986 */ /* 0x0005e4000c101124 */
[----:B------:R-:W-:Y:S02]  /*19350*/  @!P5 IADD3.X R11, R3, UR5, RZ, P6, !PT ;  /* 0x00000005030bdc10 */ /* 0x000fe4000b7fe4ff */
[----:B------:R-:W-:Y:S01]  /*19360*/  @!P1 IADD3 R12, P3, P6, R23, 0x18, R2 ;  /* 0x00000018170c9810 */ /* 0x000fe20007e7e002 */
[----:B------:R-:W-:-:S03]  /*19370*/  @!P5 IMAD R37, R37, R17, RZ ;  /* 0x000000112525d224 */ /* 0x000fc600078e02ff */
[--C-:B0-----:R-:W-:Y:S02]  /*19380*/  @!P1 IADD3.X R5, R19, RZ, R3.reuse, P3, P6 ;  /* 0x000000ff13059210 */ /* 0x101fe40001fec403 */
[----:B------:R-:W-:Y:S01]  /*19390*/  @!P0 IADD3 R13, P3, P6, R23, 0x19, R2 ;  /* 0x00000019170d8810 */ /* 0x000fe20007e7e002 */
[----:B------:R0:W-:Y:S03]  /*193a0*/  @!P5 STG.E.U8 desc[UR36][R10.64+0x19], R37 ;  /* 0x000019250a00d986 */ /* 0x0001e6000c101124 */
[----:B-1----:R-:W-:Y:S02]  /*193b0*/  @!P0 IADD3.X R7, R19, RZ, R3, P3, P6 ;  /* 0x000000ff13078210 */ /* 0x002fe40001fec403 */
        /* <DEDUP_REMOVED lines=646> */
[----:B------:R0:W-:Y:S01]  /*1bc20*/  @!P6 STG.E.U8 desc[UR36][R10.64+0xf1], R145 ;  /* 0x0000f1910a00e986 */ /* 0x0001e2000c101124 */
[----:B------:R-:W-:Y:S02]  /*1bc30*/  @!P1 IADD3 R4, P6, R12, UR8, RZ ;  /* 0x000000080c049c10 */ /* 0x000fe4000ffde0ff */
[----:B-1----:R-:W-:Y:S02]  /*1bc40*/  @!P0 IADD3.X R7, R19, RZ, R3, P3, P5 ;  /* 0x000000ff13078210 */ /* 0x002fe40001fea403 */
[----:B------:R-:W-:Y:S02]  /*1bc50*/  ISETP.LT.OR P5, PT, R0, 0xf9, !P4 ;  /* 0x000000f90000780c */ /* 0x000fe400067a1670 */
[----:B------:R-:W-:-:S02]  /*1bc60*/  @!P1 IADD3.X R5, R5, UR5, RZ, P6, !PT ;  /* 0x0000000505059c10 */ /* 0x000fc4000b7fe4ff */
[----:B------:R-:W-:Y:S02]  /*1bc70*/  @!P0 IADD3 R6, P6, R13, UR8, RZ ;  /* 0x000000080d068c10 */ /* 0x000fe4000ffde0ff */
[----:B------:R-:W-:Y:S01]  /*1bc80*/  ISETP.LT.OR P3, PT, R0, 0xf9, !P2 ;  /* 0x000000f90000780c */ /* 0x000fe20005761670 */
[-C--:B------:R-:W-:Y:S01]  /*1bc90*/  @!P1 IMAD R13, R146, R17.reuse, RZ ;  /* 0x00000011920d9224 */ /* 0x080fe200078e02ff */
[C---:B------:R-:W-:Y:S01]  /*1bca0*/  ISETP.LT.OR P4, PT, R0.reuse, 0xfa, !P4 ;  /* 0x000000fa0000780c */ /* 0x040fe20006781670 */
[----:B------:R-:W-:Y:S01]  /*1bcb0*/  @!P0 IMAD R147, R147, R17, RZ ;  /* 0x0000001193938224 */ /* 0x000fe200078e02ff */
[----:B------:R-:W-:Y:S02]  /*1bcc0*/  @!P0 IADD3.X R7, R7, UR5, RZ, P6, !PT ;  /* 0x0000000507078c10 */ /* 0x000fe4000b7fe4ff */
[----:B------:R-:W-:Y:S01]  /*1bcd0*/  ISETP.LT.OR P2, PT, R0, 0xfa, !P2 ;  /* 0x000000fa0000780c */ /* 0x000fe20005741670 */
[----:B------:R1:W-:Y:S04]  /*1bce0*/  @!P1 STG.E.U8 desc[UR36][R4.64], R13 ;  /* 0x0000000d04009986 */ /* 0x0003e8000c101124 */
[----:B------:R3:W-:Y:S01]  /*1bcf0*/  @!P0 STG.E.U8 desc[UR36][R6.64], R147 ;  /* 0x0000009306008986 */ /* 0x0007e2000c101124 */
[----:B------:R-:W-:-:S02]  /*1bd00*/  @!P5 IADD3 R0, P0, P1, R23, 0xf8, R2 ;  /* 0x000000f81700d810 */ /* 0x000fc4000791e002 */
[C---:B--2---:R-:W-:Y:S02]  /*1bd10*/  @!P3 IADD3 R8, P6, R2.reuse, UR8, RZ ;  /* 0x000000080208bc10 */ /* 0x044fe4000ffde0ff */
[--C-:B------:R-:W-:Y:S02]  /*1bd20*/  @!P5 IADD3.X R12, R19, RZ, R3.reuse, P0, P1 ;  /* 0x000000ff130cd210 */ /* 0x100fe400007e2403 */
[----:B0-----:R-:W-:Y:S02]  /*1bd30*/  @!P4 IADD3 R11, P0, P1, R23, 0xf9, R2 ;  /* 0x000000f9170bc810 */ /* 0x001fe4000791e002 */
[----:B------:R-:W-:Y:S02]  /*1bd40*/  @!P3 IADD3.X R9, R3, UR5, RZ, P6, !PT ;  /* 0x000000050309bc10 */ /* 0x000fe4000b7fe4ff */
[----:B------:R-:W-:Y:S02]  /*1bd50*/  @!P2 IADD3 R10, P6, R2, UR8, RZ ;  /* 0x00000008020aac10 */ /* 0x000fe4000ffde0ff */
[----:B-1----:R-:W-:-:S02]  /*1bd60*/  @!P4 IADD3.X R5, R19, RZ, R3, P0, P1 ;  /* 0x000000ff1305c210 */ /* 0x002fc400007e2403 */
[----:B------:R-:W-:Y:S01]  /*1bd70*/  @!P5 IADD3 R2, P0, R0, UR8, RZ ;  /* 0x000000080002dc10 */ /* 0x000fe2000ff1e0ff */
[-C--:B------:R-:W-:Y:S01]  /*1bd80*/  @!P3 IMAD R15, R148, R17.reuse, RZ ;  /* 0x00000011940fb224 */ /* 0x080fe200078e02ff */
[----:B------:R-:W-:Y:S01]  /*1bd90*/  @!P4 IADD3 R4, P1, R11, UR8, RZ ;  /* 0x000000080b04cc10 */ /* 0x000fe2000ff3e0ff */
[-C--:B------:R-:W-:Y:S01]  /*1bda0*/  @!P2 IMAD R149, R149, R17.reuse, RZ ;  /* 0x000000119595a224 */ /* 0x080fe200078e02ff */
[----:B------:R-:W-:Y:S01]  /*1bdb0*/  @!P2 IADD3.X R11, R3, UR5, RZ, P6, !PT ;  /* 0x00000005030bac10 */ /* 0x000fe2000b7fe4ff */
[-C--:B------:R-:W-:Y:S01]  /*1bdc0*/  @!P5 IMAD R21, R150, R17.reuse, RZ ;  /* 0x000000119615d224 */ /* 0x080fe200078e02ff */
[----:B------:R-:W-:Y:S01]  /*1bdd0*/  @!P5 IADD3.X R3, R12, UR5, RZ, P0, !PT ;  /* 0x000000050c03dc10 */ /* 0x000fe200087fe4ff */
[----:B------:R-:W-:Y:S01]  /*1bde0*/  @!P4 IMAD R151, R151, R17, RZ ;  /* 0x000000119797c224 */ /* 0x000fe200078e02ff */
[----:B------:R-:W-:Y:S01]  /*1bdf0*/  @!P4 IADD3.X R5, R5, UR5, RZ, P1, !PT ;  /* 0x000000050505cc10 */ /* 0x000fe20008ffe4ff */
[----:B------:R3:W-:Y:S04]  /*1be00*/  @!P3 STG.E.U8 desc[UR36][R8.64+0xf8], R15 ;  /* 0x0000f80f0800b986 */ /* 0x0007e8000c101124 */
[----:B------:R3:W-:Y:S04]  /*1be10*/  @!P2 STG.E.U8 desc[UR36][R10.64+0xf9], R149 ;  /* 0x0000f9950a00a986 */ /* 0x0007e8000c101124 */
[----:B------:R3:W-:Y:S04]  /*1be20*/  @!P5 STG.E.U8 desc[UR36][R2.64], R21 ;  /* 0x000000150200d986 */ /* 0x0007e8000c101124 */
[----:B------:R3:W-:Y:S02]  /*1be30*/  @!P4 STG.E.U8 desc[UR36][R4.64], R151 ;  /* 0x000000970400c986 */ /* 0x0007e4000c101124 */
.L_x_299:
[----:B------:R-:W-:Y:S05]  /*1be40*/  BSYNC B0 ;  /* 0x0000000000007941 */ /* 0x000fea0003800000 */
.L_x_35:
[----:B0--3--:R-:W2:Y:S04]  /*1be50*/  LDL.LU R3, [R1+0x400] ;  /* 0x0004000001037983 */ /* 0x009ea80000300800 */
[----:B------:R-:W2:Y:S01]  /*1be60*/  LDL.LU R2, [R1+0x404] ;  /* 0x0004040001027983 */ /* 0x000ea20000300800 */
[----:B------:R-:W-:Y:S01]  /*1be70*/  ULDC UR4, c[0x0][0xc] ;  /* 0x0000030000047ab9 */ /* 0x000fe20000000800 */
[----:B------:R-:W-:Y:S01]  /*1be80*/  ULDC UR5, c[0x0][0x10] ;  /* 0x0000040000057ab9 */ /* 0x000fe20000000800 */
[----:B------:R-:W2:Y:S01]  /*1be90*/  LDC R5, c[0x0][0x14] ;  /* 0x00000500ff057b82 */ /* 0x000ea20000000800 */
[----:B------:R-:W-:Y:S01]  /*1bea0*/  UIMAD.WIDE.U32 UR4, UR4, UR5, URZ ;  /* 0x00000005040472a5 */ /* 0x000fe2000f8e003f */
[----:B------:R-:W-:Y:S01]  /*1beb0*/  PRMT R0, RZ, 0x7610, R0 ;  /* 0x00007610ff007816 */ /* 0x000fe20000000000 */
[----:B------:R-:W-:Y:S01]  /*1bec0*/  UMOV UR41, 0xffffffff ;  /* 0xffffffff00297882 */ /* 0x000fe20000000000 */
[----:B------:R-:W-:-:S03]  /*1bed0*/  UMOV UR43, 0xffffffff ;  /* 0xffffffff002b7882 */ /* 0x000fc60000000000 */
[----:B--2---:R-:W-:-:S04]  /*1bee0*/  IMAD.WIDE.U32 R2, R5, UR4, R2 ;  /* 0x0000000405027c25 */ /* 0x004fc8000f8e0002 */
[----:B------:R-:W-:Y:S01]  /*1bef0*/  IMAD R5, R5, UR5, RZ ;  /* 0x0000000505057c24 */ /* 0x000fe2000f8e02ff */
[----:B------:R-:W-:Y:S01]  /*1bf00*/  ULDC.64 UR4, c[0x0][0x650] ;  /* 0x0001940000047ab9 */ /* 0x000fe20000000a00 */
[----:B------:R-:W-:Y:S01]  /*1bf10*/  IMAD.MOV.U32 R6, RZ, RZ, R2 ;  /* 0x000000ffff067224 */ /* 0x000fe200078e0002 */
[----:B------:R-:W-:Y:S01]  /*1bf20*/  ISETP.GE.U32.AND P0, PT, R2, UR4, PT ;  /* 0x0000000402007c0c */ /* 0x000fe2000bf06070 */
[----:B------:R-:W-:-:S05]  /*1bf30*/  IMAD.IADD R4, R3, 0x1, R5 ;  /* 0x0000000103047824 */ /* 0x000fca00078e0205 */
[----:B------:R0:W-:Y:S01]  /*1bf40*/  STL [R1+0x400], R4 ;  /* 0x0004000401007387 */ /* 0x0001e20000100800 */
[----:B------:R-:W-:-:S03]  /*1bf50*/  ISETP.GE.U32.AND.EX P0, PT, R4, UR5, PT, P0 ;  /* 0x0000000504007c0c */ /* 0x000fc6000bf06100 */
[----:B------:R0:W-:Y:S10]  /*1bf60*/  STL [R1+0x404], R6 ;  /* 0x0004040601007387 */ /* 0x0001f40000100800 */
[----:B0-----:R-:W-:Y:S05]  /*1bf70*/  @P0 BRA `(.L_x_300) ;  /* 0x0000000400880947 */ /* 0x001fea0003800000 */
[----:B------:R-:W0:Y:S01]  /*1bf80*/  S2UR UR6, SR_CTAID.X ;  /* 0x00000000000679c3 */ /* 0x000e220000002500 */
[----:B------:R-:W-:Y:S01]  /*1bf90*/  ULDC.64 UR12, c[0x0][0x628] ;  /* 0x00018a00000c7ab9 */ /* 0x000fe20000000a00 */
[----:B------:R-:W-:Y:S01]  /*1bfa0*/  ULDC UR4, c[0x0][0x150] ;  /* 0x0000540000047ab9 */ /* 0x000fe20000000800 */
[----:B------:R-:W-:Y:S01]  /*1bfb0*/  ISETP.NE.U32.AND P0, PT, RZ, UR12, PT ;  /* 0x0000000cff007c0c */ /* 0x000fe2000bf05070 */
[----:B------:R-:W-:Y:S01]  /*1bfc0*/  ULDC UR15, c[0x0][0x630] ;  /* 0x00018c00000f7ab9 */ /* 0x000fe20000000800 */
[----:B------:R-:W-:Y:S01]  /*1bfd0*/  R2UR UR16, R6 ;  /* 0x00000000061072ca */ /* 0x000fe200000e0000 */
[----:B------:R-:W-:Y:S01]  /*1bfe0*/  ULDC UR19, c[0x0][0x154] ;  /* 0x0000550000137ab9 */ /* 0x000fe20000000800 */
[----:B------:R-:W-:Y:S01]  /*1bff0*/  ISETP.NE.AND.EX P0, PT, RZ, UR13, PT, P0 ;  /* 0x0000000dff007c0c */ /* 0x000fe2000bf05300 */
[----:B------:R-:W1:Y:S01]  /*1c000*/  S2UR UR18, SR_CTAID.Y ;  /* 0x00000000001279c3 */ /* 0x000e620000002600 */
[----:B------:R-:W-:Y:S02]  /*1c010*/  R2UR UR17, R4 ;  /* 0x00000000041172ca */ /* 0x000fe400000e0000 */
[----:B------:R-:W-:-:S02]  /*1c020*/  R2UR UR10, R6 ;  /* 0x00000000060a72ca */ /* 0x000fc400000e0000 */
[----:B------:R-:W-:Y:S02]  /*1c030*/  R2UR UR11, R4 ;  /* 0x00000000040b72ca */ /* 0x000fe400000e0000 */
[----:B0-----:R-:W-:-:S05]  /*1c040*/  I2FP.F32.U32 R0, UR6 ;  /* 0x0000000600007c45 */ /* 0x001fca0008201000 */
[----:B------:R-:W-:-:S04]  /*1c050*/  FMUL R0, R0, UR4 ;  /* 0x0000000400007c20 */ /* 0x000fc80008400000 */
[----:B------:R0:W2:Y:S01]  /*1c060*/  F2I.U32.TRUNC.NTZ R2, R0 ;  /* 0x0000000000027305 */ /* 0x0000a2000020f000 */
[----:B-1----:R-:W-:Y:S05]  /*1c070*/  @!P0 BRA `(.L_x_301) ;  /* 0x0000000000308947 */ /* 0x002fea0003800000 */
        /* <DEDUP_REMOVED lines=12> */
.L_x_301:
[----:B------:R-:W-:Y:S01]  /*1c140*/  USHF.R.U64 UR43, UR10, UR15, UR11 ;  /* 0x0000000f0a2b7299 */ /* 0x000fe2000800120b */
[----:B0-----:R-:W-:Y:S01]  /*1c150*/  I2FP.F32.U32 R0, UR18 ;  /* 0x0000001200007c45 */ /* 0x001fe20008201000 */
[----:B------:R-:W-:Y:S02]  /*1c160*/  USHF.R.U32.HI UR4, URZ, UR15, UR11 ;  /* 0x0000000f3f047299 */ /* 0x000fe4000801160b */
[----:B------:R-:W-:Y:S02]  /*1c170*/  UIADD3 UR10, UP0, URZ, -UR43, URZ ;  /* 0x8000002b3f0a7290 */ /* 0x000fe4000ff1e03f */
[----:B------:R-:W-:Y:S01]  /*1c180*/  FMUL R0, R0, UR19 ;  /* 0x0000001300007c20 */ /* 0x000fe20008400000 */
[----:B------:R-:W-:Y:S01]  /*1c190*/  ULDC.64 UR12, c[0x0][0x620] ;  /* 0x00018800000c7ab9 */ /* 0x000fe20000000a00 */
[----:B------:R-:W-:Y:S01]  /*1c1a0*/  UIADD3.X UR4, URZ, ~UR4, URZ, UP0, !UPT ;  /* 0x800000043f047290 */ /* 0x000fe200087fe43f */
[----:B------:R-:W-:Y:S01]  /*1c1b0*/  UMOV UR8, UR16 ;  /* 0x0000001000087c82 */ /* 0x000fe20008000000 */
[----:B------:R-:W-:-:S02]  /*1c1c0*/  UMOV UR9, UR17 ;  /* 0x0000001100097c82 */ /* 0x000fc40008000000 */
[----:B------:R-:W-:Y:S01]  /*1c1d0*/  UIMAD UR4, UR4, UR12, URZ ;  /* 0x0000000c040472a4 */ /* 0x000fe2000f8e023f */
[----:B------:R-:W0:Y:S01]  /*1c1e0*/  F2I.U32.TRUNC.NTZ R0, R0 ;  /* 0x0000000000007305 */ /* 0x000e22000020f000 */
[----:B------:R-:W-:Y:S01]  /*1c1f0*/  UIMAD.WIDE.U32 UR8, UR10, UR12, UR8 ;  /* 0x0000000c0a0872a5 */ /* 0x000fe2000f8e0008 */
[----:B--2---:R-:W-:Y:S01]  /*1c200*/  R2UR UR12, R2 ;  /* 0x00000000020c72ca */ /* 0x004fe200000e0000 */
[----:B------:R-:W-:Y:S01]  /*1c210*/  UIMAD UR10, UR10, UR13, UR4 ;  /* 0x0000000d0a0a72a4 */ /* 0x000fe2000f8e0204 */
[----:B------:R-:W-:Y:S01]  /*1c220*/  ULDC UR11, c[0x0][0x618] ;  /* 0x00018600000b7ab9 */ /* 0x000fe20000000800 */
[----:B------:R-:W-:Y:S02]  /*1c230*/  ULDC UR21, c[0x0][0x658] ;  /* 0x0001960000157ab9 */ /* 0x000fe40000000800 */
[----:B------:R-:W-:Y:S01]  /*1c240*/  UIADD3 UR9, UR9, UR10, URZ ;  /* 0x0000000a09097290 */ /* 0x000fe2000fffe03f */
[----:B------:R-:W-:Y:S01]  /*1c250*/  UMOV UR15, 0xffffffff ;  /* 0xffffffff000f7882 */ /* 0x000fe20000000000 */
[----:B------:R-:W-:Y:S01]  /*1c260*/  ULDC.64 UR4, c[0x0][0x640] ;  /* 0x0001900000047ab9 */ /* 0x000fe20000000a00 */
[----:B------:R-:W-:Y:S01]  /*1c270*/  USHF.L.U32 UR15, UR15, UR21, URZ ;  /* 0x000000150f0f7299 */ /* 0x000fe2000800063f */
[----:B------:R-:W-:Y:S01]  /*1c280*/  ISETP.NE.U32.AND P0, PT, RZ, UR4, PT ;  /* 0x00000004ff007c0c */ /* 0x000fe2000bf05070 */
[----:B------:R-:W-:-:S02]  /*1c290*/  USHF.R.U64 UR16, UR8, UR11, UR9 ;  /* 0x0000000b08107299 */ /* 0x000fc40008001209 */
[----:B------:R-:W-:Y:S01]  /*1c2a0*/  USHF.R.U32.HI UR8, URZ, UR11, UR9 ;  /* 0x0000000b3f087299 */ /* 0x000fe20008011609 */
[----:B0-----:R-:W-:Y:S01]  /*1c2b0*/  R2UR UR14, R0 ;  /* 0x00000000000e72ca */ /* 0x001fe200000e0000 */
[----:B------:R-:W-:Y:S01]  /*1c2c0*/  ULDC UR17, c[0x0][0x608] ;  /* 0x0001820000117ab9 */ /* 0x000fe20000000800 */
[----:B------:R-:W-:Y:S01]  /*1c2d0*/  ULOP3.LUT UR42, URZ, UR15, URZ, 0x33, !UPT ;  /* 0x0000000f3f2a7292 */ /* 0x000fe2000f8e333f */
[----:B------:R-:W-:Y:S01]  /*1c2e0*/  ISETP.NE.AND.EX P0, PT, RZ, UR5, PT, P0 ;  /* 0x00000005ff007c0c */ /* 0x000fe2000bf05300 */
[----:B------:R-:W-:Y:S02]  /*1c2f0*/  USHF.R.U64 UR15, UR16, UR17, UR8 ;  /* 0x00000011100f7299 */ /* 0x000fe40008001208 */
[----:B------:R-:W-:Y:S02]  /*1c300*/  USHF.R.U32.HI UR8, URZ, UR17, UR8 ;  /* 0x000000113f087299 */ /* 0x000fe40008011608 */
[----:B------:R-:W-:Y:S02]  /*1c310*/  UIADD3 UR12, -UR12, URZ, URZ ;  /* 0x0000003f0c0c7290 */ /* 0x000fe4000fffe13f */
[----:B------:R-:W-:Y:S01]  /*1c320*/  USHF.R.U64 UR17, UR15, UR21, UR8 ;  /* 0x000000150f117299 */ /* 0x000fe20008001208 */
[----:B------:R-:W-:Y:S01]  /*1c330*/  UMOV UR19, 0x1 ;  /* 0x0000000100137882 */ /* 0x000fe20000000000 */
[----:B------:R-:W-:Y:S01]  /*1c340*/  ULDC UR13, c[0x0][0x144] ;  /* 0x00005100000d7ab9 */ /* 0x000fe20000000800 */
[----:B------:R-:W-:Y:S01]  /*1c350*/  ULDC UR7, c[0x0][0x600] ;  /* 0x0001800000077ab9 */ /* 0x000fe20000000800 */
[----:B------:R-:W-:-:S02]  /*1c360*/  USHF.L.U32 UR24, UR19, UR21, URZ ;  /* 0x0000001513187299 */ /* 0x000fc4000800063f */
[----:B------:R-:W-:Y:S02]  /*1c370*/  USHF.R.U32.HI UR8, URZ, UR21, UR8 ;  /* 0x000000153f087299 */ /* 0x000fe40008011608 */
[----:B------:R-:W-:Y:S02]  /*1c380*/  UIMAD UR21, UR13, UR12, UR6 ;  /* 0x0000000c0d1572a4 */ /* 0x000fe4000f8e0206 */
[----:B------:R-:W-:Y:S02]  /*1c390*/  UIADD3 UR20, UR7, -0x1, URZ ;  /* 0xffffffff07147890 */ /* 0x000fe4000fffe03f */
[----:B------:R-:W-:Y:S01]  /*1c3a0*/  UIADD3 UR19, -UR14, URZ, URZ ;  /* 0x0000003f0e137290 */ /* 0x000fe2000fffe13f */
[----:B------:R-:W-:Y:S01]  /*1c3b0*/  ULDC UR25, c[0x0][0x148] ;  /* 0x0000520000197ab9 */ /* 0x000fe20000000800 */
[----:B------:R-:W-:Y:S01]  /*1c3c0*/  ULDC UR22, c[0x0][0x648] ;  /* 0x0001920000167ab9 */ /* 0x000fe20000000800 */
[----:B------:R-:W-:Y:S01]  /*1c3d0*/  ULDC UR23, c[0x0][0x638] ;  /* 0x00018e0000177ab9 */ /* 0x000fe20000000800 */
        /* <DEDUP_REMOVED lines=14> */
.L_x_302:
[----:B------:R-:W-:Y:S01]  /*1c4c0*/  UISETP.NE.AND UP0, UPT, UR45, URZ, UPT ;  /* 0x0000003f2d00728c */ /* 0x000fe2000bf05270 */
[----:B------:R-:W-:Y:S01]  /*1c4d0*/  IMAD.MOV.U32 R0, RZ, RZ, 0x1 ;  /* 0x00000001ff007424 */ /* 0x000fe200078e00ff */
[----:B------:R-:W-:Y:S02]  /*1c4e0*/  USHF.R.U64 UR4, UR6, UR22, UR8 ;  /* 0x0000001606047299 */ /* 0x000fe40008001208 */
[----:B------:R-:W-:Y:S02]  /*1c4f0*/  ULOP3.LUT UR42, UR15, UR42, URZ, 0xc0, !UPT ;  /* 0x0000002a0f2a7292 */ /* 0x000fe4000f8ec03f */
[----:B------:R-:W-:Y:S02]  /*1c500*/  UIADD3 UR5, -UR4, URZ, URZ ;  /* 0x0000003f04057290 */ /* 0x000fe4000fffe13f */
[----:B------:R-:W-:Y:S02]  /*1c510*/  UIMAD UR42, UR24, UR4, UR42 ;  /* 0x00000004182a72a4 */ /* 0x000fe4000f8e022a */
[----:B------:R-:W-:-:S02]  /*1c520*/  ULOP3.LUT UR16, UR16, UR20, URZ, 0xc0, !UPT ;  /* 0x0000001410107292 */ /* 0x000fc4000f8ec03f */
[----:B------:R-:W-:Y:S02]  /*1c530*/  @UP0 UIMAD UR21, UR25, UR19, UR18 ;  /* 0x00000013191502a4 */ /* 0x000fe4000f8e0212 */
[----:B------:R-:W-:-:S03]  /*1c540*/  UIMAD UR4, UR5, UR23, UR17 ;  /* 0x00000017050472a4 */ /* 0x000fc6000f8e0211 */
[----:B------:R-:W-:Y:S01]  /*1c550*/  ULDC UR5, c[0x0][0x610] ;  /* 0x0001840000057ab9 */ /* 0x000fe20000000800 */
[----:B------:R-:W-:Y:S02]  /*1c560*/  UIMAD UR4, UR4, UR7, UR16 ;  /* 0x00000007040472a4 */ /* 0x000fe4000f8e0210 */
[----:B------:R-:W-:-:S04]  /*1c570*/  UIMAD UR42, UR42, UR5, UR21 ;  /* 0x000000052a2a72a4 */ /* 0x000fc8000f8e0215 */
[----:B------:R-:W-:Y:S02]  /*1c580*/  USEL UR41, UR4, UR42, !UP0 ;  /* 0x0000002a04297287 */ /* 0x000fe4000c000000 */
[----:B------:R-:W-:-:S12]  /*1c590*/  USEL UR42, UR42, UR4, !UP0 ;  /* 0x000000042a2a7287 */ /* 0x000fd8000c000000 */
.L_x_300:
[----:B------:R-:W-:-:S13]  /*1c5a0*/  LOP3.LUT P0, RZ, R0, 0xff, RZ, 0xc0, !PT ;  /* 0x000000ff00ff7812 */ /* 0x000fda000780c0ff */
[----:B------:R-:W-:Y:S05]  /*1c5b0*/  @P0 BRA `(.L_x_303) ;  /* 0xfffffe4c00d40947 */ /* 0x000fea000383ffff */
[----:B------:R-:W-:Y:S05]  /*1c5c0*/  EXIT ;  /* 0x000000000000794d */ /* 0x000fea0003800000 */
.L_x_8:
[----:B------:R-:W2:Y:S01]  /*1c5d0*/  LDL R5, [R1+0x404] ;  /* 0x0004040001057983 */ /* 0x000ea20000100800 */
[----:B------:R-:W-:-:S03]  /*1c5e0*/  ULDC.64 UR4, c[0x0][0x650] ;  /* 0x0001940000047ab9 */ /* 0x000fc60000000a00 */
[----:B------:R-:W3:Y:S01]  /*1c5f0*/  LDL R4, [R1+0x400] ;  /* 0x0004000001047983 */ /* 0x000ee20000100800 */
[----:B------:R-:W-:Y:S01]  /*1c600*/  PRMT R0, RZ, 0x7610, R0 ;  /* 0x00007610ff007816 */ /* 0x000fe20000000000 */
[----:B------:R-:W-:Y:S02]  /*1c610*/  IMAD.MOV.U32 R2, RZ, RZ, -0x1 ;  /* 0xffffffffff027424 */ /* 0x000fe400078e00ff */
[----:B------:R-:W-:Y:S02]  /*1c620*/  IMAD.MOV.U32 R3, RZ, RZ, -0x1 ;  /* 0xffffffffff037424 */ /* 0x000fe400078e00ff */
[----:B------:R-:W-:Y:S01]  /*1c630*/  IMAD.MOV.U32 R11, RZ, RZ, -0x1 ;  /* 0xffffffffff0b7424 */ /* 0x000fe200078e00ff */
[----:B--2---:R-:W-:-:S04]  /*1c640*/  ISETP.GE.U32.AND P0, PT, R5, UR4, PT ;  /* 0x0000000405007c0c */ /* 0x004fc8000bf06070 */
[----:B---3--:R-:W-:-:S13]  /*1c650*/  ISETP.GE.U32.AND.EX P0, PT, R4, UR5, PT, P0 ;  /* 0x0000000504007c0c */ /* 0x008fda000bf06100 */
        /* <DEDUP_REMOVED lines=21> */
.L_x_305:
[----:B------:R-:W-:Y:S01]  /*1c7b0*/  USHF.R.U64 UR4, UR14, UR19, UR15 ;  /* 0x000000130e047299 */ /* 0x000fe2000800120f */
[----:B------:R-:W-:Y:S01]  /*1c7c0*/  R2UR UR7, R4 ;  /* 0x00000000040772ca */ /* 0x000fe200000e0000 */
[----:B------:R-:W-:Y:S02]  /*1c7d0*/  USHF.R.U32.HI UR5, URZ, UR19, UR15 ;  /* 0x000000133f057299 */ /* 0x000fe4000801160f */
[----:B------:R-:W-:Y:S01]  /*1c7e0*/  UIADD3 UR13, UP0, URZ, -UR4, URZ ;  /* 0x800000043f0d7290 */ /* 0x000fe2000ff1e03f */
[----:B------:R-:W-:Y:S01]  /*1c7f0*/  ULDC.64 UR14, c[0x0][0x620] ;  /* 0x00018800000e7ab9 */ /* 0x000fe20000000a00 */
[----:B------:R-:W-:Y:S02]  /*1c800*/  UMOV UR6, UR20 ;  /* 0x0000001400067c82 */ /* 0x000fe40008000000 */
[----:B------:R-:W-:Y:S02]  /*1c810*/  UIADD3.X UR5, URZ, ~UR5, URZ, UP0, !UPT ;  /* 0x800000053f057290 */ /* 0x000fe400087fe43f */
[----:B------:R-:W-:-:S02]  /*1c820*/  UISETP.NE.AND UP1, UPT, UR45, URZ, UPT ;  /* 0x0000003f2d00728c */ /* 0x000fc4000bf25270 */
[----:B------:R-:W-:Y:S02]  /*1c830*/  UIMAD UR5, UR5, UR14, URZ ;  /* 0x0000000e050572a4 */ /* 0x000fe4000f8e023f */
[----:B------:R-:W-:Y:S02]  /*1c840*/  UIMAD.WIDE.U32 UR6, UR13, UR14, UR6 ;  /* 0x0000000e0d0672a5 */ /* 0x000fe4000f8e0006 */
[----:B------:R-:W-:Y:S01]  /*1c850*/  UIMAD UR5, UR13, UR15, UR5 ;  /* 0x0000000f0d0572a4 */ /* 0x000fe2000f8e0205 */
[----:B------:R-:W-:Y:S02]  /*1c860*/  ULDC UR14, c[0x0][0x608] ;  /* 0x00018200000e7ab9 */ /* 0x000fe40000000800 */
[----:B------:R-:W-:Y:S01]  /*1c870*/  ULDC UR13, c[0x0][0x618] ;  /* 0x00018600000d7ab9 */ /* 0x000fe20000000800 */
[----:B------:R-:W-:Y:S01]  /*1c880*/  UIADD3 UR5, UR7, UR5, URZ ;  /* 0x0000000507057290 */ /* 0x000fe2000fffe03f */
[----:B------:R-:W-:Y:S01]  /*1c890*/  ULDC UR22, c[0x0][0x658] ;  /* 0x0001960000167ab9 */ /* 0x000fe20000000800 */
[----:B------:R-:W-:-:S02]  /*1c8a0*/  @UP1 UIMAD UR8, UR11, UR12, UR10 ;  /* 0x0000000c0b0812a4 */ /* 0x000fc4000f8e020a */
[----:B------:R-:W-:Y:S02]  /*1c8b0*/  USHF.R.U64 UR17, UR6, UR13, UR5 ;  /* 0x0000000d06117299 */ /* 0x000fe40008001205 */
[----:B------:R-:W-:Y:S01]  /*1c8c0*/  USHF.R.U32.HI UR5, URZ, UR13, UR5 ;  /* 0x0000000d3f057299 */ /* 0x000fe20008011605 */
[----:B------:R-:W-:Y:S01]  /*1c8d0*/  ULDC.64 UR6, c[0x0][0x640] ;  /* 0x0001900000067ab9 */ /* 0x000fe20000000a00 */
[----:B------:R-:W-:Y:S01]  /*1c8e0*/  UMOV UR10, 0xffffffff ;  /* 0xffffffff000a7882 */ /* 0x000fe20000000000 */
[----:B------:R-:W-:Y:S01]  /*1c8f0*/  ISETP.NE.U32.AND P0, PT, RZ, UR6, PT ;  /* 0x00000006ff007c0c */ /* 0x000fe2000bf05070 */
[----:B------:R-:W-:Y:S02]  /*1c900*/  USHF.R.U64 UR18, UR17, UR14, UR5 ;  /* 0x0000000e11127299 */ /* 0x000fe40008001205 */
[----:B------:R-:W-:Y:S01]  /*1c910*/  USHF.R.U32.HI UR5, URZ, UR14, UR5 ;  /* 0x0000000e3f057299 */ /* 0x000fe20008011605 */
[----:B------:R-:W-:Y:S01]  /*1c920*/  ISETP.NE.AND.EX P0, PT, RZ, UR7, PT, P0 ;  /* 0x00000007ff007c0c */ /* 0x000fe2000bf05300 */
[----:B------:R-:W-:-:S02]  /*1c930*/  USHF.L.U32 UR11, UR10, UR22, URZ ;  /* 0x000000160a0b7299 */ /* 0x000fc4000800063f */
[----:B------:R-:W-:Y:S01]  /*1c940*/  USHF.R.U64 UR19, UR18, UR22, UR5 ;  /* 0x0000001612137299 */ /* 0x000fe20008001205 */
[----:B------:R-:W-:Y:S01]  /*1c950*/  ULDC UR20, c[0x0][0x600] ;  /* 0x0001800000147ab9 */ /* 0x000fe20000000800 */
[----:B------:R-:W-:Y:S02]  /*1c960*/  USHF.R.U32.HI UR10, URZ, UR22, UR5 ;  /* 0x000000163f0a7299 */ /* 0x000fe40008011605 */
[----:B------:R-:W-:Y:S02]  /*1c970*/  UIADD3 UR21, UR20, -0x1, URZ ;  /* 0xffffffff14157890 */ /* 0x000fe4000fffe03f */
[----:B------:R-:W-:Y:S01]  /*1c980*/  ULOP3.LUT UR26, URZ, UR11, URZ, 0x33, !UPT ;  /* 0x0000000b3f1a7292 */ /* 0x000fe2000f8e333f */
        /* <DEDUP_REMOVED lines=17> */
.L_x_306:
[----:B------:R-:W-:Y:S01]  /*1caa0*/  USHF.R.U64 UR6, UR5, UR23, UR10 ;  /* 0x0000001705067299 */ /* 0x000fe2000800120a */
[----:B------:R-:W-:Y:S01]  /*1cab0*/  IMAD.MOV.U32 R0, RZ, RZ, 0x1 ;  /* 0x00000001ff007424 */ /* 0x000fe200078e00ff */
[----:B------:R-:W-:Y:S01]  /*1cac0*/  USHF.L.U32 UR25, UR25, UR22, URZ ;  /* 0x0000001619197299 */ /* 0x000fe2000800063f */
[----:B------:R-:W-:Y:S01]  /*1cad0*/  IMAD.U32 R11, RZ, RZ, UR4 ;  /* 0x00000004ff0b7e24 */ /* 0x000fe2000f8e00ff */
[----:B------:R-:W-:Y:S02]  /*1cae0*/  ULOP3.LUT UR5, UR18, UR26, URZ, 0xc0, !UPT ;  /* 0x0000001a12057292 */ /* 0x000fe4000f8ec03f */
[----:B------:R-:W-:Y:S02]  /*1caf0*/  UIADD3 UR7, -UR6, URZ, URZ ;  /* 0x0000003f06077290 */ /* 0x000fe4000fffe13f */
[----:B------:R-:W-:Y:S02]  /*1cb00*/  UIMAD UR6, UR25, UR6, UR5 ;  /* 0x00000006190672a4 */ /* 0x000fe4000f8e0205 */
[----:B------:R-:W-:-:S02]  /*1cb10*/  ULOP3.LUT UR17, UR17, UR21, URZ, 0xc0, !UPT ;  /* 0x0000001511117292 */ /* 0x000fc4000f8ec03f */
[----:B------:R-:W-:Y:S02]  /*1cb20*/  UIMAD UR5, UR7, UR24, UR19 ;  /* 0x00000018070572a4 */ /* 0x000fe4000f8e0213 */
[----:B------:R-:W-:Y:S01]  /*1cb30*/  UISETP.NE.AND UP0, UPT, UR45, URZ, UPT ;  /* 0x0000003f2d00728c */ /* 0x000fe2000bf05270 */
[----:B------:R-:W-:Y:S01]  /*1cb40*/  ULDC UR7, c[0x0][0x610] ;  /* 0x0001840000077ab9 */ /* 0x000fe20000000800 */
[----:B------:R-:W-:Y:S02]  /*1cb50*/  UIMAD UR5, UR5, UR20, UR17 ;  /* 0x00000014050572a4 */ /* 0x000fe4000f8e0211 */
[----:B------:R-:W-:-:S04]  /*1cb60*/  UIMAD UR8, UR6, UR7, UR8 ;  /* 0x00000007060872a4 */ /* 0x000fc8000f8e0208 */
[----:B------:R-:W-:Y:S02]  /*1cb70*/  USEL UR6, UR5, UR8, !UP0 ;  /* 0x0000000805067287 */ /* 0x000fe4000c000000 */
[----:B------:R-:W-:-:S04]  /*1cb80*/  USEL UR8, UR8, UR5, !UP0 ;  /* 0x0000000508087287 */ /* 0x000fc8000c000000 */
[----:B------:R-:W-:Y:S02]  /*1cb90*/  IMAD.U32 R3, RZ, RZ, UR6 ;  /* 0x00000006ff037e24 */ /* 0x000fe4000f8e00ff */
[----:B------:R-:W-:-:S07]  /*1cba0*/  IMAD.U32 R2, RZ, RZ, UR8 ;  /* 0x00000008ff027e24 */ /* 0x000fce000f8e00ff */
.L_x_304:
[----:B------:R-:W-:-:S08]  /*1cbb0*/  NOP ;  /* 0x0000000000007918 */ /* 0x000fd00000000000 */
[----:B0-----:R-:W0:-:S00]  /*1cbc0*/  USETMAXREG.DEALLOC.CTAPOOL 0x18 ;  /* 0x00000018000079c8 */ /* 0x001e0000080e0500 */
[----:B------:R-:W-:-:S13]  /*1cbd0*/  ISETP.NE.AND P0, PT, RZ, UR9, PT ;  /* 0x00000009ff007c0c */ /* 0x000fda000bf05270 */
[----:B------:R-:W-:Y:S05]  /*1cbe0*/  @P0 EXIT ;  /* 0x000000000000094d */ /* 0x000fea0003800000 */
[----:B0-----:R-:W-:Y:S01]  /*1cbf0*/  LOP3.LUT P0, RZ, R0, 0xff, RZ, 0xc0, !PT ;  /* 0x000000ff00ff7812 */ /* 0x001fe2000780c0ff */
[----:B------:R-:W-:Y:S02]  /*1cc00*/  IMAD.MOV.U32 R0, RZ, RZ, 0x1 ;  /* 0x00000001ff007424 */ /* 0x000fe400078e00ff */
[----:B------:R-:W-:-:S10]  /*1cc10*/  IMAD.MOV.U32 R8, RZ, RZ, RZ ;  /* 0x000000ffff087224 */ /* 0x000fd400078e00ff */
[----:B------:R-:W-:Y:S05]  /*1cc20*/  @!P0 BRA `(.L_x_307) ;  /* 0x0000000c00748947 */ /* 0x000fea0003800000 */
[----:B------:R-:W0:Y:S01]  /*1cc30*/  S2R R0, SR_CgaCtaId ;  /* 0x0000000000007919 */ /* 0x000e220000008800 */
[----:B------:R-:W1:Y:S01]  /*1cc40*/  LDC R4, c[0x0][0x28c] ;  /* 0x0000a300ff047b82 */ /* 0x000e620000000800 */
[----:B------:R-:W-:Y:S01]  /*1cc50*/  ULDC UR5, c[0x0][0x658] ;  /* 0x0001960000057ab9 */ /* 0x000fe20000000800 */
[----:B------:R-:W-:Y:S01]  /*1cc60*/  UMOV UR7, 0xffffffff ;  /* 0xffffffff00077882 */ /* 0x000fe20000000000 */
[----:B------:R-:W-:Y:S01]  /*1cc70*/  ULDC UR6, c[0x0][0xc] ;  /* 0x0000030000067ab9 */ /* 0x000fe20000000800 */
[----:B------:R-:W-:Y:S01]  /*1cc80*/  USHF.L.U32 UR9, UR7, UR5, URZ ;  /* 0x0000000507097299 */ /* 0x000fe2000800063f */
[----:B------:R-:W-:Y:S01]  /*1cc90*/  BSSY B0, `(.L_x_307) ;  /* 0x00000d6000007945 */ /* 0x000fe20003800000 */
[----:B------:R-:W-:Y:S01]  /*1cca0*/  UMOV UR8, 0x1 ;  /* 0x0000000100087882 */ /* 0x000fe20000000000 */
[----:B------:R-:W-:Y:S01]  /*1ccb0*/  ULDC UR7, c[0x0][0x10] ;  /* 0x0000040000077ab9 */ /* 0x000fe20000000800 */
[----:B------:R-:W-:Y:S01]  /*1ccc0*/  USHF.L.U32 UR5, UR8, UR5, URZ ;  /* 0x0000000508057299 */ /* 0x000fe2000800063f */
[----:B------:R-:W-:Y:S01]  /*1ccd0*/  IMAD.MOV.U32 R9, RZ, RZ, 0x1 ;  /* 0x00000001ff097424 */ /* 0x000fe200078e00ff */
[----:B------:R-:W-:Y:S01]  /*1cce0*/  UIMAD.WIDE.U32 UR6, UR6, UR7, URZ ;  /* 0x00000007060672a5 */ /* 0x000fe2000f8e003f */
[----:B------:R-:W-:Y:S01]  /*1ccf0*/  IMAD.MOV.U32 R8, RZ, RZ, RZ ;  /* 0x000000ffff087224 */ /* 0x000fe200078e00ff */
[----:B------:R-:W-:Y:S01]  /*1cd00*/  ULDC UR8, c[0x0][0x14] ;  /* 0x0000050000087ab9 */ /* 0x000fe20000000800 */
[----:B------:R-:W-:Y:S01]  /*1cd10*/  ULDC UR4, c[0x0][0x600] ;  /* 0x0001800000047ab9 */ /* 0x000fe20000000800 */
[----:B------:R-:W-:-:S02]  /*1cd20*/  UIMAD.WIDE.U32 UR20, UR6, UR8, URZ ;  /* 0x00000008061472a5 */ /* 0x000fc4000f8e003f */
[----:B------:R-:W-:Y:S02]  /*1cd30*/  UIMAD UR7, UR7, UR8, URZ ;  /* 0x00000008070772a4 */ /* 0x000fe4000f8e023f */
[----:B------:R-:W-:Y:S02]  /*1cd40*/  ULOP3.LUT UR24, UR40, 0x2, URZ, 0xfc, !UPT ;  /* 0x0000000228187892 */ /* 0x000fe4000f8efc3f */
[----:B------:R-:W-:Y:S02]  /*1cd50*/  UIADD3 UR4, UR4, -0x1, URZ ;  /* 0xffffffff04047890 */ /* 0x000fe4000fffe03f */
[----:B------:R-:W-:Y:S01]  /*1cd60*/  ULOP3.LUT UR6, URZ, UR9, URZ, 0x33, !UPT ;  /* 0x000000093f067292 */ /* 0x000fe2000f8e333f */
[----:B-1----:R-:W-:Y:S01]  /*1cd70*/  VIADD R4, R4, 0x1f ;  /* 0x0000001f04047836 */ /* 0x002fe20000000000 */
[----:B------:R-:W-:Y:S01]  /*1cd80*/  UIADD3 UR7, UR21, UR7, URZ ;  /* 0x0000000715077290 */ /* 0x000fe2000fffe03f */
[----:B------:R-:W-:-:S03]  /*1cd90*/  ULDC.64 UR22, c[0x0][0x198] ;  /* 0x0000660000167ab9 */ /* 0x000fc60000000a00 */
[----:B------:R-:W-:Y:S01]  /*1cda0*/  SHF.R.S32.HI R5, RZ, 0x1f, R4 ;  /* 0x0000001fff057819 */ /* 0x000fe20000011404 */
[C---:B0-----:R-:W-:Y:S02]  /*1cdb0*/  IMAD.SHL.U32 R16, R0.reuse, 0x80, RZ ;  /* 0x0000008000107824 */ /* 0x041fe400078e00ff */
[----:B------:R-:W-:Y:S01]  /*1cdc0*/  IMAD.SHL.U32 R0, R0, 0x1000, RZ ;  /* 0x0000100000007824 */ /* 0x000fe200078e00ff */
[----:B------:R-:W-:Y:S02]  /*1cdd0*/  LEA.HI R5, R5, R4, RZ, 0x5 ;  /* 0x0000000405057211 */ /* 0x000fe400078f28ff */
[----:B------:R-:W-:Y:S02]  /*1cde0*/  LOP3.LUT R16, R16, 0x80, RZ, 0xc0, !PT ;  /* 0x0000008010107812 */ /* 0x000fe400078ec0ff */
[----:B------:R-:W-:Y:S02]  /*1cdf0*/  LOP3.LUT R0, R0, 0x1000, RZ, 0xc0, !PT ;  /* 0x0000100000007812 */ /* 0x000fe400078ec0ff */
[----:B------:R-:W-:-:S03]  /*1ce00*/  SHF.R.S32.HI R6, RZ, 0x5, R5 ;  /* 0x00000005ff067819 */ /* 0x000fc60000011405 */
[----:B------:R-:W-:Y:S02]  /*1ce10*/  VIADD R7, R0, 0x21180 ;  /* 0x0002118000077836 */ /* 0x000fe40000000000 */
[----:B------:R-:W-:Y:S02]  /*1ce20*/  IMAD.MOV.U32 R0, RZ, RZ, 0x1 ;  /* 0x00000001ff007424 */ /* 0x000fe400078e00ff */
[----:B------:R-:W-:-:S07]  /*1ce30*/  VIADD R17, R6, 0x1 ;  /* 0x0000000106117836 */ /* 0x000fce0000000000 */
.L_x_318:
[----:B------:R-:W-:-:S03]  /*1ce40*/  UMOV UR8, 0xffffffff ;  /* 0xffffffff00087882 */ /* 0x000fc60000000000 */
[----:B------:R-:W-:Y:S05]  /*1ce50*/  BRA.DIV UR8, `(.L_x_308) ;  /* 0x0000001208d47947 */ /* 0x000fea000b800000 */
[----:B------:R-:W-:-:S13]  /*1ce60*/  ELECT P6, URZ, PT ;  /* 0x00000000003f782f */ /* 0x000fda00038c0000 */
.L_x_336:
[----:B------:R-:W0:Y:S01]  /*1ce70*/  LDC R4, c[0x0][0x28c] ;  /* 0x0000a300ff047b82 */ /* 0x000e220000000800 */
[----:B------:R-:W-:Y:S01]  /*1ce80*/  BSSY B1, `(.L_x_309) ;  /* 0x000003a000017945 */ /* 0x000fe20003800000 */
[----:B0-----:R-:W-:-:S13]  /*1ce90*/  ISETP.LT.OR P6, PT, R4, 0x1, !P6 ;  /* 0x000000010400780c */ /* 0x001fda00077c1670 */
[----:B------:R-:W-:Y:S05]  /*1cea0*/  @P6 BRA `(.L_x_310) ;  /* 0x0000000000dc6947 */ /* 0x000fea0003800000 */
[----:B------:R-:W-:Y:S02]  /*1ceb0*/  IMAD R3, R3, 0x100, R16 ;  /* 0x0000010003037824 */ /* 0x000fe400078e0210 */
[----:B------:R-:W-:Y:S02]  /*1cec0*/  IMAD R2, R2, 0x180, RZ ;  /* 0x0000018002027824 */ /* 0x000fe400078e02ff */
[----:B------:R-:W-:Y:S02]  /*1ced0*/  IMAD.MOV.U32 R14, RZ, RZ, RZ ;  /* 0x000000ffff0e7224 */ /* 0x000fe400078e00ff */
[----:B------:R-:W-:Y:S02]  /*1cee0*/  IMAD.MOV.U32 R4, RZ, RZ, R17 ;  /* 0x000000ffff047224 */ /* 0x000fe400078e0011 */
[----:B------:R-:W-:Y:S02]  /*1cef0*/  IMAD.MOV.U32 R5, RZ, RZ, R0 ;  /* 0x000000ffff057224 */ /* 0x000fe400078e0000 */
[----:B------:R-:W-:-:S07]  /*1cf00*/  IMAD.MOV.U32 R10, RZ, RZ, R8 ;  /* 0x000000ffff0a7224 */ /* 0x000fce00078e0008 */
.L_x_313:
[----:B------:R-:W0:Y:S01]  /*1cf10*/  S2R R12, SR_CgaCtaId ;  /* 0x00000000000c7919 */ /* 0x000e220000008800 */
[----:B------:R-:W-:-:S04]  /*1cf20*/  MOV R13, 0x400 ;  /* 0x00000400000d7802 */ /* 0x000fc80000000f00 */
[----:B0-----:R-:W-:Y:S02]  /*1cf30*/  LEA R13, R12, R13, 0x18 ;  /* 0x0000000d0c0d7211 */ /* 0x001fe400078ec0ff */
[----:B------:R-:W-:-:S03]  /*1cf40*/  SHF.L.U32 R12, R5, 0x1f, RZ ;  /* 0x0000001f050c7819 */ /* 0x000fc600000006ff */
[----:B------:R-:W-:-:S04]  /*1cf50*/  IMAD R15, R10, 0x8, R13 ;  /* 0x000000080a0f7824 */ /* 0x000fc800078e020d */
[----:B------:R-:W0:Y:S02]  /*1cf60*/  SYNCS.PHASECHK.TRANS64.TRYWAIT P0, [R15+URZ+0x58], R12 ;  /* 0x0000580c0f0075a7 */ /* 0x000e24000800017f */
[----:B0-----:R-:W-:Y:S05]  /*1cf70*/  @!P0 BRA `(.L_x_311) ;  /* 0x0000001000ac8947 */ /* 0x001fea0003800000 */
.L_x_337:
[----:B------:R-:W1:Y:S01]  /*1cf80*/  S2R R18, SR_TID.X ;  /* 0x0000000000127919 */ /* 0x000e620000002100 */
[----:B------:R-:W-:-:S04]  /*1cf90*/  UPRMT UR8, UR24, 0x9910, URZ ;  /* 0x0000991018087896 */ /* 0x000fc8000800003f */
[----:B------:R-:W-:Y:S01]  /*1cfa0*/  UISETP.NE.AND UP0, UPT, UR8, 0x2, UPT ;  /* 0x000000020800788c */ /* 0x000fe2000bf05270 */
[----:B-1----:R-:W-:-:S13]  /*1cfb0*/  LOP3.LUT P0, RZ, R18, 0x7f, RZ, 0xc0, !PT ;  /* 0x0000007f12ff7812 */ /* 0x002fda000780c0ff */
[----:B0-----:R-:W0:Y:S02]  /*1cfc0*/  @!P0 LDC R12, c[0x0][0x500] ;  /* 0x00014000ff0c8b82 */ /* 0x001e240000000800 */
[----:B0-----:R0:W-:Y:S01]  /*1cfd0*/  @!P0 SYNCS.ARRIVE.TRANS64 RZ, [R15+URZ], R12 ;  /* 0x0000000c0fff89a7 */ /* 0x0011e2000800003f */
[----:B------:R-:W-:-:S13]  /*1cfe0*/  PLOP3.LUT P0, PT, PT, PT, UP0, 0x80, 0x0 ;  /* 0x000000000000781c */ /* 0x000fda0003f0f008 */
[----:B0-----:R-:W-:Y:S05]  /*1cff0*/  @P0 BRA `(.L_x_312) ;  /* 0x0000000000040947 */ /* 0x001fea0003800000 */
[----:B------:R-:W-:Y:S01]  /*1d000*/  BPT.TRAP 0x1 ;  /* 0x000000040000795c */ /* 0x000fe20000300000 */
.L_x_312:
[----:B------:R-:W-:Y:S01]  /*1d010*/  IMAD R12, R10, 0x3000, R13 ;  /* 0x000030000a0c7824 */ /* 0x000fe200078e020d */
[----:B------:R-:W-:Y:S01]  /*1d020*/  R2UR UR13, R13 ;  /* 0x000000000d0d72ca */ /* 0x000fe200000e0000 */
[----:B------:R-:W-:Y:S01]  /*1d030*/  VIADD R4, R4, 0xffffffff ;  /* 0xffffffff04047836 */ /* 0x000fe20000000000 */
[----:B------:R-:W-:Y:S01]  /*1d040*/  R2UR UR18, R2 ;  /* 0x00000000021272ca */ /* 0x000fe200000e0000 */
[----:B------:R-:W-:Y:S01]  /*1d050*/  UIADD3 UR14, UP0, UR22, 0xf0, URZ ;  /* 0x000000f0160e7890 */ /* 0x000fe2000ff1e03f */
[----:B------:R-:W-:Y:S01]  /*1d060*/  R2UR UR8, R12 ;  /* 0x000000000c0872ca */ /* 0x000fe200000e0000 */
[----:B------:R-:W-:Y:S01]  /*1d070*/  IMAD R12, R10, 0x2000, R7 ;  /* 0x000020000a0c7824 */ /* 0x000fe200078e0207 */
[----:B------:R-:W-:Y:S01]  /*1d080*/  R2UR UR9, R15 ;  /* 0x000000000f0972ca */ /* 0x000fe200000e0000 */
[----:B------:R-:W-:Y:S01]  /*1d090*/  UIADD3 UR26, UP1, UR22, 0x1f0, URZ ;  /* 0x000001f0161a7890 */ /* 0x000fe2000ff3e03f */
[----:B------:R-:W-:Y:S01]  /*1d0a0*/  R2UR UR10, R14 ;  /* 0x000000000e0a72ca */ /* 0x000fe200000e0000 */
[----:B------:R-:W-:Y:S01]  /*1d0b0*/  UIADD3.X UR15, URZ, UR23, URZ, UP0, !UPT ;  /* 0x000000173f0f7290 */ /* 0x000fe200087fe43f */
[----:B------:R-:W-:Y:S01]  /*1d0c0*/  R2UR UR11, R12 ;  /* 0x000000000c0b72ca */ /* 0x000fe200000e0000 */
[----:B------:R-:W-:Y:S01]  /*1d0d0*/  VIADD R10, R10, 0x1 ;  /* 0x000000010a0a7836 */ /* 0x000fe20000000000 */
[----:B------:R-:W-:Y:S01]  /*1d0e0*/  R2UR UR12, R11 ;  /* 0x000000000b0c72ca */ /* 0x000fe200000e0000 */
[----:B------:R-:W-:Y:S01]  /*1d0f0*/  UIADD3.X UR27, URZ, UR23, URZ, UP1, !UPT ;  /* 0x000000173f1b7290 */ /* 0x000fe20008ffe43f */
[----:B------:R-:W-:Y:S01]  /*1d100*/  R2UR UR19, R3 ;  /* 0x00000000031372ca */ /* 0x000fe200000e0000 */
[----:B------:R-:W-:Y:S01]  /*1d110*/  UMOV UR16, 0x0 ;  /* 0x0000000000107882 */ /* 0x000fe20000000000 */
[----:B------:R-:W-:Y:S01]  /*1d120*/  ISETP.GT.AND P1, PT, R4, 0x1, PT ;  /* 0x000000010400780c */ /* 0x000fe20003f24270 */
[----:B------:R-:W-:Y:S01]  /*1d130*/  UIADD3 UR8, UR8, 0x180, URZ ;  /* 0x0000018008087890 */ /* 0x000fe2000fffe03f */
[----:B------:R-:W-:Y:S01]  /*1d140*/  ISETP.NE.AND P0, PT, R10, 0xb, PT ;  /* 0x0000000b0a00780c */ /* 0x000fe20003f05270 */
[----:B------:R-:W-:Y:S01]  /*1d150*/  UMOV UR17, 0x10000000 ;  /* 0x1000000000117882 */ /* 0x000fe20000000000 */
[----:B------:R-:W-:Y:S01]  /*1d160*/  UMOV UR25, 0x30000 ;  /* 0x0003000000197882 */ /* 0x000fe20000000000 */
[----:B------:R-:W-:Y:S01]  /*1d170*/  VIADD R14, R14, 0x20 ;  /* 0x000000200e0e7836 */ /* 0x000fe20000000000 */
[----:B------:R-:W-:Y:S01]  /*1d180*/  SEL R12, RZ, 0x1, P0 ;  /* 0x00000001ff0c7807 */ /* 0x000fe20000000000 */
[----:B------:R-:W-:Y:S01]  /*1d190*/  UIADD3 UR13, UR13, UR11, URZ ;  /* 0x0000000b0d0d7290 */ /* 0x000fe2000fffe03f */
[----:B------:R-:W-:-:S02]  /*1d1a0*/  SEL R10, R10, RZ, P0 ;  /* 0x000000ff0a0a7207 */ /* 0x000fc40000000000 */
[----:B------:R-:W-:Y:S01]  /*1d1b0*/  UMOV UR11, UR18 ;  /* 0x00000012000b7c82 */ /* 0x000fe20008000000 */
[----:B------:R-:W-:Y:S01]  /*1d1c0*/  LOP3.LUT R5, R5, R12, RZ, 0x3c, !PT ;  /* 0x0000000c05057212 */ /* 0x000fe200078e3cff */
[----:B------:R0:W-:Y:S02]  /*1d1d0*/  UTMALDG.3D [UR8], [UR14], desc[UR16] ;  /* 0x000010080e0075b4 */ /* 0x0001e40008011000 */
[----:B0-----:R-:W-:Y:S01]  /*1d1e0*/  UMOV UR11, UR19 ;  /* 0x00000013000b7c82 */ /* 0x001fe20008000000 */
[----:B------:R-:W-:Y:S02]  /*1d1f0*/  UMOV UR8, UR13 ;  /* 0x0000000d00087c82 */ /* 0x000fe40008000000 */
[----:B------:R0:W-:Y:S02]  /*1d200*/  UTMALDG.3D.MULTICAST [UR8], [UR26], UR25, desc[UR16] ;  /* 0x000010081a0073b4 */ /* 0x0001e40008011819 */
[----:B0-----:R-:W-:Y:S05]  /*1d210*/  @P1 BRA `(.L_x_313) ;  /* 0xfffffffc003c1947 */ /* 0x001fea000383ffff */
.L_x_310:
[----:B------:R-:W-:Y:S05]  /*1d220*/  BSYNC B1 ;  /* 0x0000000000017941 */ /* 0x000fea0003800000 */
.L_x_309:
[----:B------:R-:W2:Y:S01]  /*1d230*/  LDL.LU R18, [R1+0x400] ;  /* 0x0004000001127983 */ /* 0x000ea20000300800 */
[----:B------:R-:W-:Y:S01]  /*1d240*/  LOP3.LUT P0, RZ, R9, 0xff, RZ, 0xc0, !PT ;  /* 0x000000ff09ff7812 */ /* 0x000fe2000780c0ff */
[C---:B------:R-:W-:Y:S01]  /*1d250*/  IMAD.IADD R8, R6.reuse, 0x1, R8 ;  /* 0x0000000106087824 */ /* 0x040fe200078e0208 */
[----:B------:R-:W-:Y:S01]  /*1d260*/  ULDC.64 UR8, c[0x0][0x650] ;  /* 0x0001940000087ab9 */ /* 0x000fe20000000a00 */
[----:B------:R-:W3:Y:S01]  /*1d270*/  LDL.LU R15, [R1+0x404] ;  /* 0x00040400010f7983 */ /* 0x000ee20000300800 */
[----:B------:R-:W-:Y:S01]  /*1d280*/  ISETP.GE.U32.AND P1, PT, R6, 0xb, PT ;  /* 0x0000000b0600780c */ /* 0x000fe20003f26070 */
[----:B------:R-:W-:Y:S01]  /*1d290*/  BSSY B1, `(.L_x_314) ;  /* 0x0000073000017945 */ /* 0x000fe20003800000 */
[----:B------:R-:W-:Y:S01]  /*1d2a0*/  IMAD.MOV.U32 R11, RZ, RZ, -0x1 ;  /* 0xffffffffff0b7424 */ /* 0x000fe200078e00ff */
[----:B------:R-:W-:Y:S02]  /*1d2b0*/  PRMT R4, RZ, 0x7610, R4 ;  /* 0x00007610ff047816 */ /* 0x000fe40000000004 */
[----:B------:R-:W-:-:S04]  /*1d2c0*/  PRMT R9, RZ, 0x7610, R9 ;  /* 0x00007610ff097816 */ /* 0x000fc80000000009 */
[----:B------:R-:W0:Y:S01]  /*1d2d0*/  @P0 S2R R3, SR_CgaCtaId ;  /* 0x0000000000030919 */ /* 0x000e220000008800 */
[----:B------:R-:W-:-:S04]  /*1d2e0*/  @P0 MOV R2, 0x400 ;  /* 0x0000040000020802 */ /* 0x000fc80000000f00 */
[----:B0-----:R-:W-:-:S04]  /*1d2f0*/  @P0 LEA R2, R3, R2, 0x18 ;  /* 0x0000000203020211 */ /* 0x001fc800078ec0ff */
[----:B------:R0:W-:Y:S01]  /*1d300*/  @P0 SYNCS.ARRIVE.TRANS64.A1T0 RZ, [R2+URZ+0xc8], RZ ;  /* 0x0000c8ff02ff09a7 */ /* 0x0001e2000810003f */
[----:B------:R-:W-:-:S04]  /*1d310*/  ISETP.GT.U32.AND P0, PT, R8, 0xa, PT ;  /* 0x0000000a0800780c */ /* 0x000fc80003f04070 */
[----:B------:R-:W-:Y:S01]  /*1d320*/  ISETP.LT.U32.AND P0, PT, R6, 0xb, P0 ;  /* 0x0000000b0600780c */ /* 0x000fe20000701070 */
[----:B0-----:R-:W-:-:S04]  /*1d330*/  IMAD.WIDE.U32 R2, R8, -0x45d1745d, RZ ;  /* 0xba2e8ba308027825 */ /* 0x001fc800078e00ff */
[----:B------:R-:W-:Y:S01]  /*1d340*/  IMAD.MOV.U32 R2, RZ, RZ, -0x1 ;  /* 0xffffffffff027424 */ /* 0x000fe200078e00ff */
[----:B------:R-:W-:Y:S02]  /*1d350*/  SHF.R.U32.HI R5, RZ, 0x3, R3 ;  /* 0x00000003ff057819 */ /* 0x000fe40000011603 */
[----:B------:R-:W-:-:S03]  /*1d360*/  SEL R3, RZ, 0x1, !P0 ;  /* 0x00000001ff037807 */ /* 0x000fc60004000000 */
[----:B------:R-:W-:Y:S01]  /*1d370*/  IMAD R8, R5, -0xb, R8 ;  /* 0xfffffff505087824 */ /* 0x000fe200078e0208 */
[----:B------:R-:W-:Y:S01]  /*1d380*/  LOP3.LUT R0, R0, R3, RZ, 0x3c, !PT ;  /* 0x0000000300007212 */ /* 0x000fe200078e3cff */
[----:B------:R-:W-:-:S03]  /*1d390*/  IMAD.MOV.U32 R3, RZ, RZ, -0x1 ;  /* 0xffffffffff037424 */ /* 0x000fc600078e00ff */
[----:B------:R-:W-:Y:S02]  /*1d3a0*/  @P1 LOP3.LUT R0, R0, 0x1, R5, 0x78, !PT ;  /* 0x0000000100001812 */ /* 0x000fe400078e7805 */
[----:B---3--:R-:W-:-:S04]  /*1d3b0*/  IADD3 R15, P0, R15, UR20, RZ ;  /* 0x000000140f0f7c10 */ /* 0x008fc8000ff1e0ff */
[----:B--2---:R-:W-:Y:S01]  /*1d3c0*/  IADD3.X R18, R18, UR7, RZ, P0, !PT ;  /* 0x0000000712127c10 */ /* 0x004fe200087fe4ff */
[----:B------:R0:W-:Y:S01]  /*1d3d0*/  STL [R1+0x404], R15 ;  /* 0x0004040f01007387 */ /* 0x0001e20000100800 */
[----:B------:R-:W-:-:S03]  /*1d3e0*/  ISETP.GE.U32.AND P0, PT, R15, UR8, PT ;  /* 0x000000080f007c0c */ /* 0x000fc6000bf06070 */
[----:B------:R0:W-:Y:S01]  /*1d3f0*/  STL [R1+0x400], R18 ;  /* 0x0004001201007387 */ /* 0x0001e20000100800 */
[----:B------:R-:W-:-:S13]  /*1d400*/  ISETP.GE.U32.AND.EX P0, PT, R18, UR9, PT, P0 ;  /* 0x0000000912007c0c */ /* 0x000fda000bf06100 */
[----:B0-----:R-:W-:Y:S05]  /*1d410*/  @P0 BRA `(.L_x_315) ;  /* 0x0000000400680947 */ /* 0x001fea0003800000 */
[----:B------:R-:W0:Y:S01]  /*1d420*/  S2UR UR8, SR_CTAID.X ;  /* 0x00000000000879c3 */ /* 0x000e220000002500 */
[----:B------:R-:W-:Y:S01]  /*1d430*/  ULDC.64 UR10, c[0x0][0x628] ;  /* 0x00018a00000a7ab9 */ /* 0x000fe20000000a00 */
[----:B------:R-:W-:Y:S01]  /*1d440*/  ULDC UR9, c[0x0][0x150] ;  /* 0x0000540000097ab9 */ /* 0x000fe20000000800 */
[----:B------:R-:W-:Y:S01]  /*1d450*/  ISETP.NE.U32.AND P0, PT, RZ, UR10, PT ;  /* 0x0000000aff007c0c */ /* 0x000fe2000bf05070 */
[----:B------:R-:W-:Y:S01]  /*1d460*/  ULDC UR12, c[0x0][0x630] ;  /* 0x00018c00000c7ab9 */ /* 0x000fe20000000800 */
[----:B------:R-:W-:Y:S01]  /*1d470*/  ULDC UR14, c[0x0][0x154] ;  /* 0x00005500000e7ab9 */ /* 0x000fe20000000800 */
[----:B------:R-:W-:Y:S01]  /*1d480*/  IMAD.MOV.U32 R3, RZ, RZ, R18 ;  /* 0x000000ffff037224 */ /* 0x000fe200078e0012 */
[----:B------:R-:W-:Y:S01]  /*1d490*/  ISETP.NE.AND.EX P0, PT, RZ, UR11, PT, P0 ;  /* 0x0000000bff007c0c */ /* 0x000fe2000bf05300 */
[----:B------:R-:W1:Y:S01]  /*1d4a0*/  S2UR UR13, SR_CTAID.Y ;  /* 0x00000000000d79c3 */ /* 0x000e620000002600 */
[----:B0-----:R-:W-:-:S05]  /*1d4b0*/  I2FP.F32.U32 R2, UR8 ;  /* 0x0000000800027c45 */ /* 0x001fca0008201000 */
[----:B------:R-:W-:Y:S01]  /*1d4c0*/  FMUL R10, R2, UR9 ;  /* 0x00000009020a7c20 */ /* 0x000fe20008400000 */
[----:B------:R-:W-:Y:S01]  /*1d4d0*/  IMAD.MOV.U32 R2, RZ, RZ, R15 ;  /* 0x000000ffff027224 */ /* 0x000fe200078e000f */
[----:B-1----:R-:W-:-:S04]  /*1d4e0*/  I2FP.F32.U32 R12, UR13 ;  /* 0x0000000d000c7c45 */ /* 0x002fc80008201000 */
[----:B------:R-:W0:Y:S01]  /*1d4f0*/  F2I.U32.TRUNC.NTZ R10, R10 ;  /* 0x0000000a000a7305 */ /* 0x000e22000020f000 */
[----:B------:R-:W-:Y:S05]  /*1d500*/  @!P0 BRA `(.L_x_316) ;  /* 0x0000000000288947 */ /* 0x000fea0003800000 */
[----:B------:R-:W-:Y:S02]  /*1d510*/  ULDC UR9, c[0x0][0x634] ;  /* 0x00018d0000097ab9 */ /* 0x000fe40000000800 */
[----:B------:R-:W-:-:S05]  /*1d520*/  IADD3 R3, P0, R15, UR9, RZ ;  /* 0x000000090f037c10 */ /* 0x000fca000ff1e0ff */
[----:B------:R-:W-:-:S04]  /*1d530*/  IMAD.X R11, RZ, RZ, R18, P0 ;  /* 0x000000ffff0b7224 */ /* 0x000fc800000e0612 */
[----:B------:R-:W-:-:S04]  /*1d540*/  IMAD.WIDE.U32 R4, R11, UR10, RZ ;  /* 0x0000000a0b047c25 */ /* 0x000fc8000f8e00ff */
[----:B------:R-:W-:-:S04]  /*1d550*/  IMAD.WIDE.U32 R4, P0, R3, UR11, R4 ;  /* 0x0000000b03047c25 */ /* 0x000fc8000f800004 */
[----:B------:R-:W-:-:S04]  /*1d560*/  IMAD.WIDE.U32 R2, R3, UR10, RZ ;  /* 0x0000000a03027c25 */ /* 0x000fc8000f8e00ff */
[----:B------:R-:W-:Y:S01]  /*1d570*/  IMAD.MOV.U32 R2, RZ, RZ, R5 ;  /* 0x000000ffff027224 */ /* 0x000fe200078e0005 */
[----:B------:R-:W-:Y:S01]  /*1d580*/  IADD3 RZ, P1, R3, R4, RZ ;  /* 0x0000000403ff7210 */ /* 0x000fe20007f3e0ff */
[----:B------:R-:W-:-:S04]  /*1d590*/  IMAD.X R3, RZ, RZ, RZ, P0 ;  /* 0x000000ffff037224 */ /* 0x000fc800000e06ff */
[----:B------:R-:W-:-:S08]  /*1d5a0*/  IMAD.WIDE.U32.X R2, R11, UR11, R2, P1 ;  /* 0x0000000b0b027c25 */ /* 0x000fd000088e0402 */
.L_x_316:
[--C-:B------:R-:W-:Y:S01]  /*1d5b0*/  SHF.R.U64 R11, R2, UR12, R3.reuse ;  /* 0x0000000c020b7c19 */ /* 0x100fe20008001203 */
[----:B------:R-:W-:Y:S01]  /*1d5c0*/  ULDC.64 UR10, c[0x0][0x620] ;  /* 0x00018800000a7ab9 */ /* 0x000fe20000000a00 */
[----:B------:R-:W-:Y:S01]  /*1d5d0*/  SHF.R.U32.HI R2, RZ, UR12, R3 ;  /* 0x0000000cff027c19 */ /* 0x000fe20008011603 */
[----:B------:R-:W-:Y:S01]  /*1d5e0*/  IMAD.MOV.U32 R3, RZ, RZ, R18 ;  /* 0x000000ffff037224 */ /* 0x000fe200078e0012 */
[----:B------:R-:W-:Y:S01]  /*1d5f0*/  IADD3 R13, P0, RZ, -R11, RZ ;  /* 0x8000000bff0d7210 */ /* 0x000fe20007f1e0ff */
[----:B------:R-:W-:Y:S01]  /*1d600*/  FMUL R4, R12, UR14 ;  /* 0x0000000e0c047c20 */ /* 0x000fe20008400000 */
[----:B------:R-:W-:Y:S01]  /*1d610*/  ULDC.64 UR14, c[0x0][0x640] ;  /* 0x00019000000e7ab9 */ /* 0x000fe20000000a00 */
[----:B0-----:R-:W-:Y:S02]  /*1d620*/  R2UR UR9, R10 ;  /* 0x000000000a0972ca */ /* 0x001fe400000e0000 */
[----:B------:R-:W-:Y:S01]  /*1d630*/  IMAD.X R2, RZ, RZ, ~R2, P0 ;  /* 0x000000ffff027224 */ /* 0x000fe200000e0e02 */
[----:B------:R-:W-:Y:S01]  /*1d640*/  ISETP.NE.U32.AND P0, PT, RZ, UR14, PT ;  /* 0x0000000eff007c0c */ /* 0x000fe2000bf05070 */
[----:B------:R-:W0:Y:S02]  /*1d650*/  F2I.U32.TRUNC.NTZ R4, R4 ;  /* 0x0000000400047305 */ /* 0x000e24000020f000 */
[----:B------:R-:W-:Y:S01]  /*1d660*/  IMAD R2, R2, UR10, RZ ;  /* 0x0000000a02027c24 */ /* 0x000fe2000f8e02ff */
[----:B------:R-:W-:-:S03]  /*1d670*/  ISETP.NE.AND.EX P0, PT, RZ, UR15, PT, P0 ;  /* 0x0000000fff007c0c */ /* 0x000fc6000bf05300 */
[----:B------:R-:W-:Y:S02]  /*1d680*/  IMAD R5, R13, UR11, R2 ;  /* 0x0000000b0d057c24 */ /* 0x000fe4000f8e0202 */
[----:B------:R-:W-:-:S04]  /*1d690*/  IMAD.MOV.U32 R2, RZ, RZ, R15 ;  /* 0x000000ffff027224 */ /* 0x000fc800078e000f */
[----:B------:R-:W-:Y:S01]  /*1d6a0*/  IMAD.WIDE.U32 R2, R13, UR10, R2 ;  /* 0x0000000a0d027c25 */ /* 0x000fe2000f8e0002 */
[----:B------:R-:W-:Y:S01]  /*1d6b0*/  ULDC UR10, c[0x0][0x618] ;  /* 0x00018600000a7ab9 */ /* 0x000fe20000000800 */
[----:B0-----:R-:W-:Y:S02]  /*1d6c0*/  R2UR UR11, R4 ;  /* 0x00000000040b72ca */ /* 0x001fe400000e0000 */
[----:B------:R-:W-:-:S05]  /*1d6d0*/  IMAD.IADD R3, R3, 0x1, R5 ;  /* 0x0000000103037824 */ /* 0x000fca00078e0205 */
[--C-:B------:R-:W-:Y:S02]  /*1d6e0*/  SHF.R.U64 R10, R2, UR10, R3.reuse ;  /* 0x0000000a020a7c19 */ /* 0x100fe40008001203 */
[----:B------:R-:W-:Y:S01]  /*1d6f0*/  SHF.R.U32.HI R3, RZ, UR10, R3 ;  /* 0x0000000aff037c19 */ /* 0x000fe20008011603 */
[----:B------:R-:W-:-:S03]  /*1d700*/  ULDC UR10, c[0x0][0x608] ;  /* 0x00018200000a7ab9 */ /* 0x000fc60000000800 */
[--C-:B------:R-:W-:Y:S02]  /*1d710*/  SHF.R.U64 R12, R10, UR10, R3.reuse ;  /* 0x0000000a0a0c7c19 */ /* 0x100fe40008001203 */
[----:B------:R-:W-:Y:S01]  /*1d720*/  SHF.R.U32.HI R3, RZ, UR10, R3 ;  /* 0x0000000aff037c19 */ /* 0x000fe20008011603 */
[----:B------:R-:W-:-:S03]  /*1d730*/  ULDC UR10, c[0x0][0x658] ;  /* 0x00019600000a7ab9 */ /* 0x000fc60000000800 */
[--C-:B------:R-:W-:Y:S02]  /*1d740*/  SHF.R.U64 R13, R12, UR10, R3.reuse ;  /* 0x0000000a0c0d7c19 */ /* 0x100fe40008001203 */
[----:B------:R-:W-:-:S03]  /*1d750*/  SHF.R.U32.HI R14, RZ, UR10, R3 ;  /* 0x0000000aff0e7c19 */ /* 0x000fc60008011603 */
[----:B------:R-:W-:Y:S02]  /*1d760*/  IMAD.MOV.U32 R2, RZ, RZ, R13 ;  /* 0x000000ffff027224 */ /* 0x000fe400078e000d */
[----:B------:R-:W-:Y:S01]  /*1d770*/  IMAD.MOV.U32 R3, RZ, RZ, R14 ;  /* 0x000000ffff037224 */ /* 0x000fe200078e000e */
[----:B------:R-:W-:Y:S06]  /*1d780*/  @!P0 BRA `(.L_x_317) ;  /* 0x0000000000288947 */ /* 0x000fec0003800000 */
        /* <DEDUP_REMOVED lines=10> */
.L_x_317:
[----:B------:R-:W-:Y:S01]  /*1d830*/  ULDC UR10, c[0x0][0x648] ;  /* 0x00019200000a7ab9 */ /* 0x000fe20000000800 */
[----:B------:R-:W-:Y:S01]  /*1d840*/  UISETP.NE.AND UP0, UPT, UR45, URZ, UPT ;  /* 0x0000003f2d00728c */ /* 0x000fe2000bf05270 */
[----:B------:R-:W-:Y:S01]  /*1d850*/  SHF.R.U64 R3, R2, UR10, R3 ;  /* 0x0000000a02037c19 */ /* 0x000fe20008001203 */
[----:B------:R-:W-:Y:S01]  /*1d860*/  ULDC UR10, c[0x0][0x638] ;  /* 0x00018e00000a7ab9 */ /* 0x000fe20000000800 */
[----:B------:R-:W-:Y:S01]  /*1d870*/  UIADD3 UR11, -UR11, URZ, URZ ;  /* 0x0000003f0b0b7290 */ /* 0x000fe2000fffe13f */
[----:B------:R-:W-:Y:S02]  /*1d880*/  LOP3.LUT R12, R12, UR6, RZ, 0xc0, !PT ;  /* 0x000000060c0c7c12 */ /* 0x000fe4000f8ec0ff */
[----:B------:R-:W-:Y:S01]  /*1d890*/  IMAD.MOV R4, RZ, RZ, -R3 ;  /* 0x000000ffff047224 */ /* 0x000fe200078e0a03 */
[----:B------:R-:W-:Y:S02]  /*1d8a0*/  LOP3.LUT R10, R10, UR4, RZ, 0xc0, !PT ;  /* 0x000000040a0a7c12 */ /* 0x000fe4000f8ec0ff */
[----:B------:R-:W-:Y:S01]  /*1d8b0*/  IMAD R2, R3, UR5, R12 ;  /* 0x0000000503027c24 */ /* 0x000fe2000f8e020c */
[----:B------:R-:W-:Y:S01]  /*1d8c0*/  PLOP3.LUT P0, PT, PT, PT, UP0, 0x40, 0x0 ;  /* 0x000000000000781c */ /* 0x000fe20003f0e808 */
[----:B------:R-:W-:Y:S01]  /*1d8d0*/  IMAD R13, R4, UR10, R13 ;  /* 0x0000000a040d7c24 */ /* 0x000fe2000f8e020d */
[----:B------:R-:W-:Y:S01]  /*1d8e0*/  UIADD3 UR10, -UR9, URZ, URZ ;  /* 0x0000003f090a7290 */ /* 0x000fe2000fffe13f */
[----:B------:R-:W-:Y:S01]  /*1d8f0*/  PLOP3.LUT P1, PT, PT, PT, UP0, 0x40, 0x0 ;  /* 0x000000000000781c */ /* 0x000fe20003f2e808 */
[----:B------:R-:W-:Y:S01]  /*1d900*/  IMAD.MOV.U32 R4, RZ, RZ, 0x1 ;  /* 0x00000001ff047424 */ /* 0x000fe200078e00ff */
[----:B------:R-:W-:-:S02]  /*1d910*/  ULDC UR9, c[0x0][0x144] ;  /* 0x0000510000097ab9 */ /* 0x000fc40000000800 */
[----:B------:R-:W-:-:S03]  /*1d920*/  UIMAD UR8, UR9, UR10, UR8 ;  /* 0x0000000a090872a4 */ /* 0x000fc6000f8e0208 */
[----:B------:R-:W-:Y:S02]  /*1d930*/  ULDC UR9, c[0x0][0x148] ;  /* 0x0000520000097ab9 */ /* 0x000fe40000000800 */
[----:B------:R-:W-:-:S03]  /*1d940*/  @UP0 UIMAD UR8, UR9, UR11, UR13 ;  /* 0x0000000b090802a4 */ /* 0x000fc6000f8e020d */
[----:B------:R-:W-:Y:S02]  /*1d950*/  ULDC UR9, c[0x0][0x600] ;  /* 0x0001800000097ab9 */ /* 0x000fe40000000800 */
[----:B------:R-:W-:Y:S02]  /*1d960*/  IMAD R13, R13, UR9, R10 ;  /* 0x000000090d0d7c24 */ /* 0x000fe4000f8e020a */
[----:B------:R-:W-:Y:S01]  /*1d970*/  IMAD.U32 R3, RZ, RZ, UR8 ;  /* 0x00000008ff037e24 */ /* 0x000fe2000f8e00ff */
[----:B------:R-:W-:-:S03]  /*1d980*/  ULDC UR8, c[0x0][0x610] ;  /* 0x0001840000087ab9 */ /* 0x000fc60000000800 */
[----:B------:R-:W-:-:S05]  /*1d990*/  IMAD R2, R2, UR8, R3 ;  /* 0x0000000802027c24 */ /* 0x000fca000f8e0203 */
[----:B------:R-:W-:Y:S02]  /*1d9a0*/  SEL R3, R13, R2, P0 ;  /* 0x000000020d037207 */ /* 0x000fe40000000000 */
[----:B------:R-:W-:-:S07]  /*1d9b0*/  SEL R2, R2, R13, P1 ;  /* 0x0000000d02027207 */ /* 0x000fce0000800000 */
.L_x_315:
[----:B------:R-:W-:Y:S05]  /*1d9c0*/  BSYNC B1 ;  /* 0x0000000000017941 */ /* 0x000fea0003800000 */
.L_x_314:
[----:B------:R-:W-:-:S13]  /*1d9d0*/  LOP3.LUT P0, RZ, R4, 0xff, RZ, 0xc0, !PT ;  /* 0x000000ff04ff7812 */ /* 0x000fda000780c0ff */
[----:B------:R-:W-:Y:S05]  /*1d9e0*/  @P0 BRA `(.L_x_318) ;  /* 0xfffffff400140947 */ /* 0x000fea000383ffff */
[----:B------:R-:W-:Y:S05]  /*1d9f0*/  BSYNC B0 ;  /* 0x0000000000007941 */ /* 0x000fea0003800000 */
.L_x_307:
[----:B------:R-:W-:-:S03]  /*1da00*/  UMOV UR8, 0xffffffff ;  /* 0xffffffff00087882 */ /* 0x000fc60000000000 */
[----:B------:R-:W-:Y:S05]  /*1da10*/  BRA.DIV UR8, `(.L_x_319) ;  /* 0x0000000a08187947 */ /* 0x000fea000b800000 */
[----:B------:R-:W-:-:S13]  /*1da20*/  ELECT P6, URZ, PT ;  /* 0x00000000003f782f */ /* 0x000fda00038c0000 */
.L_x_340:
[----:B------:R-:W-:Y:S04]  /*1da30*/  BSSY B0, `(.L_x_320) ;  /* 0x000006b000007945 */ /* 0x000fe80003800000 */
[----:B------:R-:W-:Y:S05]  /*1da40*/  @!P6 BRA `(.L_x_321) ;  /* 0x0000000400a4e947 */ /* 0x000fea0003800000 */
[----:B------:R-:W-:-:S04]  /*1da50*/  ULOP3.LUT UR8, UR40, 0x2, URZ, 0xfc, !UPT ;  /* 0x0000000228087892 */ /* 0x000fc8000f8efc3f */
[----:B------:R-:W-:-:S06]  /*1da60*/  UISETP.NE.AND UP0, UPT, UR8, 0x3, UPT ;  /* 0x000000030800788c */ /* 0x000fcc000bf05270 */
[----:B------:R-:W-:-:S13]  /*1da70*/  PLOP3.LUT P0, PT, PT, PT, UP0, 0x80, 0x0 ;  /* 0x000000000000781c */ /* 0x000fda0003f0f008 */
[----:B------:R-:W-:Y:S05]  /*1da80*/  @!P0 BRA `(.L_x_322) ;  /* 0x0000000000048947 */ /* 0x000fea0003800000 */
[----:B------:R-:W-:Y:S01]  /*1da90*/  BPT.TRAP 0x1 ;  /* 0x000000040000795c */ /* 0x000fe20000300000 */
.L_x_322:
[----:B------:R-:W0:Y:S01]  /*1daa0*/  S2R R3, SR_CgaCtaId ;  /* 0x0000000000037919 */ /* 0x000e220000008800 */
[----:B------:R-:W-:-:S04]  /*1dab0*/  MOV R2, 0x400 ;  /* 0x0000040000027802 */ /* 0x000fc80000000f00 */
[----:B0-----:R-:W-:Y:S02]  /*1dac0*/  LEA R3, R3, R2, 0x18 ;  /* 0x0000000203037211 */ /* 0x001fe400078ec0ff */
[----:B------:R-:W-:-:S03]  /*1dad0*/  SHF.L.U32 R2, R0, 0x1f, RZ ;  /* 0x0000001f00027819 */ /* 0x000fc600000006ff */
[----:B------:R-:W-:-:S04]  /*1dae0*/  VIADD R3, R3, 0x58 ;  /* 0x0000005803037836 */ /* 0x000fc80000000000 */
[----:B------:R-:W-:-:S04]  /*1daf0*/  IMAD R5, R8, 0x8, R3 ;  /* 0x0000000808057824 */ /* 0x000fc800078e0203 */
[----:B------:R-:W0:Y:S02]  /*1db00*/  SYNCS.PHASECHK.TRANS64.TRYWAIT P0, [R5+URZ], R2 ;  /* 0x00000002050075a7 */ /* 0x000e24000800017f */
[----:B0-----:R-:W-:Y:S05]  /*1db10*/  @!P0 BRA `(.L_x_323) ;  /* 0x0000000400f88947 */ /* 0x001fea0003800000 */
.L_x_341:
[----:B------:R-:W-:-:S05]  /*1db20*/  VIADD R8, R8, 0x1 ;  /* 0x0000000108087836 */ /* 0x000fca0000000000 */
[----:B------:R-:W-:-:S04]  /*1db30*/  ISETP.NE.AND P0, PT, R8, 0xb, PT ;  /* 0x0000000b0800780c */ /* 0x000fc80003f05270 */
[----:B0-----:R-:W-:Y:S02]  /*1db40*/  SEL R5, RZ, 0x1, P0 ;  /* 0x00000001ff057807 */ /* 0x001fe40000000000 */
[----:B------:R-:W-:Y:S02]  /*1db50*/  SEL R8, R8, RZ, P0 ;  /* 0x000000ff08087207 */ /* 0x000fe40000000000 */
[----:B------:R-:W-:-:S03]  /*1db60*/  LOP3.LUT R5, R0, R5, RZ, 0x3c, !PT ;  /* 0x0000000500057212 */ /* 0x000fc600078e3cff */
[----:B------:R-:W-:Y:S01]  /*1db70*/  IMAD R7, R8, 0x8, R3 ;  /* 0x0000000808077824 */ /* 0x000fe200078e0203 */
[----:B------:R-:W-:-:S04]  /*1db80*/  SHF.L.U32 R0, R5, 0x1f, RZ ;  /* 0x0000001f05007819 */ /* 0x000fc800000006ff */
[----:B------:R-:W0:Y:S02]  /*1db90*/  SYNCS.PHASECHK.TRANS64.TRYWAIT P0, [R7+URZ], R0 ;  /* 0x00000000070075a7 */ /* 0x000e24000800017f */
[----:B0-----:R-:W-:Y:S05]  /*1dba0*/  @!P0 BRA `(.L_x_324) ;  /* 0x0000000400e88947 */ /* 0x001fea0003800000 */
.L_x_342:
[----:B0-----:R-:W-:-:S05]  /*1dbb0*/  VIADD R0, R8, 0x1 ;  /* 0x0000000108007836 */ /* 0x001fca0000000000 */
[----:B------:R-:W-:-:S04]  /*1dbc0*/  ISETP.NE.AND P0, PT, R0, 0xb, PT ;  /* 0x0000000b0000780c */ /* 0x000fc80003f05270 */
[----:B------:R-:W-:Y:S02]  /*1dbd0*/  SEL R2, RZ, 0x1, P0 ;  /* 0x00000001ff027807 */ /* 0x000fe40000000000 */
[----:B------:R-:W-:Y:S02]  /*1dbe0*/  SEL R4, R0, RZ, P0 ;  /* 0x000000ff00047207 */ /* 0x000fe40000000000 */
[----:B------:R-:W-:-:S03]  /*1dbf0*/  LOP3.LUT R5, R5, R2, RZ, 0x3c, !PT ;  /* 0x0000000205057212 */ /* 0x000fc600078e3cff */
[----:B------:R-:W-:Y:S01]  /*1dc00*/  IMAD R7, R4, 0x8, R3 ;  /* 0x0000000804077824 */ /* 0x000fe200078e0203 */
[----:B------:R-:W-:-:S04]  /*1dc10*/  SHF.L.U32 R0, R5, 0x1f, RZ ;  /* 0x0000001f05007819 */ /* 0x000fc800000006ff */
[----:B------:R-:W0:Y:S02]  /*1dc20*/  SYNCS.PHASECHK.TRANS64.TRYWAIT P0, [R7+URZ], R0 ;  /* 0x00000000070075a7 */ /* 0x000e24000800017f */
[----:B0-----:R-:W-:Y:S05]  /*1dc30*/  @!P0 BRA `(.L_x_325) ;  /* 0x0000000400d88947 */ /* 0x001fea0003800000 */
.L_x_343:
        /* <DEDUP_REMOVED lines=9> */
.L_x_344:
        /* <DEDUP_REMOVED lines=9> */
.L_x_345:
        /* <DEDUP_REMOVED lines=9> */
.L_x_346:
        /* <DEDUP_REMOVED lines=9> */
.L_x_347:
        /* <DEDUP_REMOVED lines=9> */
.L_x_348:
        /* <DEDUP_REMOVED lines=9> */
.L_x_349:
        /* <DEDUP_REMOVED lines=9> */
.L_x_350:
[----:B0-----:R-:W-:-:S05]  /*1e030*/  VIADD R0, R4, 0x1 ;  /* 0x0000000104007836 */ /* 0x001fca0000000000 */
[----:B------:R-:W-:-:S04]  /*1e040*/  ISETP.NE.AND P0, PT, R0, 0xb, PT ;  /* 0x0000000b0000780c */ /* 0x000fc80003f05270 */
[----:B------:R-:W-:Y:S02]  /*1e050*/  SEL R2, RZ, 0x1, P0 ;  /* 0x00000001ff027807 */ /* 0x000fe40000000000 */
[----:B------:R-:W-:Y:S02]  /*1e060*/  SEL R0, R0, RZ, P0 ;  /* 0x000000ff00007207 */ /* 0x000fe40000000000 */
[----:B------:R-:W-:-:S03]  /*1e070*/  LOP3.LUT R2, R5, R2, RZ, 0x3c, !PT ;  /* 0x0000000205027212 */ /* 0x000fc600078e3cff */
[----:B------:R-:W-:Y:S01]  /*1e080*/  IMAD R3, R0, 0x8, R3 ;  /* 0x0000000800037824 */ /* 0x000fe200078e0203 */
[----:B------:R-:W-:-:S07]  /*1e090*/  SHF.L.U32 R0, R2, 0x1f, RZ ;  /* 0x0000001f02007819 */ /* 0x000fce00000006ff */
.L_x_333:
[----:B0-----:R0:W1:Y:S02]  /*1e0a0*/  SYNCS.PHASECHK.TRANS64.TRYWAIT P0, [R3+URZ], R0 ;  /* 0x00000000030075a7 */ /* 0x001064000800017f */
[----:B-1----:R-:W-:Y:S05]  /*1e0b0*/  @!P0 NANOSLEEP.SYNCS 0x989680 ;  /* 0x009896800000895d */ /* 0x002fea0003900000 */
[----:B------:R-:W1:Y:S02]  /*1e0c0*/  @!P0 SYNCS.PHASECHK.TRANS64 P0, [R3+URZ], R0 ;  /* 0x00000000030085a7 */ /* 0x000e64000800007f */
[----:B-1----:R-:W-:Y:S05]  /*1e0d0*/  @!P0 BRA `(.L_x_333) ;  /* 0xfffffffc00f08947 */ /* 0x002fea000383ffff */
.L_x_321:
[----:B------:R-:W-:Y:S05]  /*1e0e0*/  BSYNC B0 ;  /* 0x0000000000007941 */ /* 0x000fea0003800000 */
.L_x_320:
[----:B------:R-:W-:Y:S05]  /*1e0f0*/  EXIT ;  /* 0x000000000000794d */ /* 0x000fea0003800000 */
.L_x_22:
[----:B--2---:R2:W3:Y:S02]  /*1e100*/  SYNCS.PHASECHK.TRANS64.TRYWAIT P1, [R3+URZ], R0 ;  /* 0x00000000030075a7 */ /* 0x0044e4000802017f */
[----:B---3--:R-:W-:Y:S05]  /*1e110*/  @!P1 NANOSLEEP.SYNCS 0x989680 ;  /* 0x009896800000995d */ /* 0x008fea0003900000 */
[----:B------:R-:W3:Y:S02]  /*1e120*/  @!P1 SYNCS.PHASECHK.TRANS64 P1, [R3+URZ], R0 ;  /* 0x00000000030095a7 */ /* 0x000ee4000802007f */
[----:B---3--:R-:W-:Y:S05]  /*1e130*/  @!P1 BRA `(.L_x_22) ;  /* 0xfffffffc00f09947 */ /* 0x008fea000383ffff */
[----:B------:R-:W-:Y:S05]  /*1e140*/  BRA `(.L_x_21) ;  /* 0xfffffe3400b47947 */ /* 0x000fea000383ffff */
.L_x_27:
[----:B--2---:R-:W-:-:S04]  /*1e150*/  IMAD.U32 R5, RZ, RZ, UR4 ;  /* 0x00000004ff057e24 */ /* 0x004fc8000f8e00ff */
[----:B------:R2:W3:Y:S03]  /*1e160*/  SYNCS.PHASECHK.TRANS64.TRYWAIT P1, [R5+URZ], R4 ;  /* 0x00000004050075a7 */ /* 0x0004e6000802017f */
[----:B---3--:R-:W-:Y:S05]  /*1e170*/  @!P1 NANOSLEEP.SYNCS 0x989680 ;  /* 0x009896800000995d */ /* 0x008fea0003900000 */
[----:B------:R-:W3:Y:S02]  /*1e180*/  @!P1 SYNCS.PHASECHK.TRANS64 P1, [R5+URZ], R4 ;  /* 0x00000004050095a7 */ /* 0x000ee4000802007f */
[----:B---3--:R-:W-:Y:S05]  /*1e190*/  @!P1 BRA `(.L_x_27) ;  /* 0xfffffffc00ec9947 */ /* 0x008fea000383ffff */
[----:B------:R-:W-:Y:S05]  /*1e1a0*/  BRA `(.L_x_26) ;  /* 0xfffffe4000647947 */ /* 0x000fea000383ffff */
.L_x_308:
[----:B------:R-:W-:Y:S01]  /*1e1b0*/  BSSY B1, `(.L_x_334) ;  /* 0x0000006000017945 */ /* 0x000fe20003800000 */
[----:B------:R-:W-:-:S07]  /*1e1c0*/  IMAD.MOV.U32 R15, RZ, RZ, -0x1 ;  /* 0xffffffffff0f7424 */ /* 0x000fce00078e00ff */
[----:B------:R-:W-:Y:S05]  /*1e1d0*/  WARPSYNC.COLLECTIVE R15, `(.L_x_335) ;  /* 0x000000000f0c7348 */ /* 0x000fea0003c00000 */
[----:B------:R-:W-:Y:S02]  /*1e1e0*/  ELECT P6, UR62, PT ;  /* 0x00000000003e782f */ /* 0x000fe400038c0000 */
[----:B------:R-:W-:Y:S01]  /*1e1f0*/  MOV R14, UR62 ;  /* 0x0000003e000e7c02 */ /* 0x000fe20008000f00 */
[----:B------:R-:W-:Y:S10]  /*1e200*/  ENDCOLLECTIVE ;  /* 0x000000000000791b */ /* 0x000ff40003800000 */
.L_x_335:
[----:B------:R-:W-:Y:S05]  /*1e210*/  BSYNC B1 ;  /* 0x0000000000017941 */ /* 0x000fea0003800000 */
.L_x_334:
[----:B------:R-:W-:Y:S05]  /*1e220*/  BRA `(.L_x_336) ;  /* 0xffffffec00107947 */ /* 0x000fea000383ffff */
.L_x_311:
[----:B0-----:R0:W1:Y:S02]  /*1e230*/  SYNCS.PHASECHK.TRANS64.TRYWAIT P0, [R15+URZ+0x58], R12 ;  /* 0x0000580c0f0075a7 */ /* 0x001064000800017f */
[----:B-1----:R-:W-:Y:S05]  /*1e240*/  @!P0 NANOSLEEP.SYNCS 0x989680 ;  /* 0x009896800000895d */ /* 0x002fea0003900000 */
[----:B------:R-:W1:Y:S02]  /*1e250*/  @!P0 SYNCS.PHASECHK.TRANS64 P0, [R15+URZ+0x58], R12 ;  /* 0x0000580c0f0085a7 */ /* 0x000e64000800007f */
[----:B-1----:R-:W-:Y:S05]  /*1e260*/  @!P0 BRA `(.L_x_311) ;  /* 0xfffffffc00f08947 */ /* 0x002fea000383ffff */
[----:B------:R-:W-:Y:S05]  /*1e270*/  BRA `(.L_x_337) ;  /* 0xffffffec00407947 */ /* 0x000fea000383ffff */
.L_x_319:
[----:B------:R-:W-:Y:S01]  /*1e280*/  BSSY B0, `(.L_x_338) ;  /* 0x0000006000007945 */ /* 0x000fe20003800000 */
[----:B------:R-:W-:-:S07]  /*1e290*/  IMAD.MOV.U32 R15, RZ, RZ, -0x1 ;  /* 0xffffffffff0f7424 */ /* 0x000fce00078e00ff */
[----:B------:R-:W-:Y:S05]  /*1e2a0*/  WARPSYNC.COLLECTIVE R15, `(.L_x_339) ;  /* 0x000000000f0c7348 */ /* 0x000fea0003c00000 */
[----:B------:R-:W-:Y:S02]  /*1e2b0*/  ELECT P6, UR62, PT ;  /* 0x00000000003e782f */ /* 0x000fe400038c0000 */
[----:B------:R-:W-:Y:S01]  /*1e2c0*/  MOV R14, UR62 ;  /* 0x0000003e000e7c02 */ /* 0x000fe20008000f00 */
[----:B------:R-:W-:Y:S10]  /*1e2d0*/  ENDCOLLECTIVE ;  /* 0x000000000000791b */ /* 0x000ff40003800000 */
.L_x_339:
[----:B------:R-:W-:Y:S05]  /*1e2e0*/  BSYNC B0 ;  /* 0x0000000000007941 */ /* 0x000fea0003800000 */
.L_x_338:
[----:B------:R-:W-:Y:S05]  /*1e2f0*/  BRA `(.L_x_340) ;  /* 0xfffffff400cc7947 */ /* 0x000fea000383ffff */
.L_x_323:
[----:B0-----:R0:W1:Y:S02]  /*1e300*/  SYNCS.PHASECHK.TRANS64.TRYWAIT P0, [R5+URZ], R2 ;  /* 0x00000002050075a7 */ /* 0x001064000800017f */
[----:B-1----:R-:W-:Y:S05]  /*1e310*/  @!P0 NANOSLEEP.SYNCS 0x989680 ;  /* 0x009896800000895d */ /* 0x002fea0003900000 */
[----:B------:R-:W1:Y:S02]  /*1e320*/  @!P0 SYNCS.PHASECHK.TRANS64 P0, [R5+URZ], R2 ;  /* 0x00000002050085a7 */ /* 0x000e64000800007f */
[----:B-1----:R-:W-:Y:S05]  /*1e330*/  @!P0 BRA `(.L_x_323) ;  /* 0xfffffffc00f08947 */ /* 0x002fea000383ffff */
[----:B------:R-:W-:Y:S05]  /*1e340*/  BRA `(.L_x_341) ;  /* 0xfffffff400f47947 */ /* 0x000fea000383ffff */
.L_x_324:
[----:B0-----:R0:W1:Y:S02]  /*1e350*/  SYNCS.PHASECHK.TRANS64.TRYWAIT P0, [R7+URZ], R0 ;  /* 0x00000000070075a7 */ /* 0x001064000800017f */
[----:B-1----:R-:W-:Y:S05]  /*1e360*/  @!P0 NANOSLEEP.SYNCS 0x989680 ;  /* 0x009896800000895d */ /* 0x002fea0003900000 */
[----:B------:R-:W1:Y:S02]  /*1e370*/  @!P0 SYNCS.PHASECHK.TRANS64 P0, [R7+URZ], R0 ;  /* 0x00000000070085a7 */ /* 0x000e64000800007f */
[----:B-1----:R-:W-:Y:S05]  /*1e380*/  @!P0 BRA `(.L_x_324) ;  /* 0xfffffffc00f08947 */ /* 0x002fea000383ffff */
[----:B------:R-:W-:Y:S05]  /*1e390*/  BRA `(.L_x_342) ;  /* 0xfffffff800047947 */ /* 0x000fea000383ffff */
.L_x_325:
[----:B0-----:R0:W1:Y:S02]  /*1e3a0*/  SYNCS.PHASECHK.TRANS64.TRYWAIT P0, [R7+URZ], R0 ;  /* 0x00000000070075a7 */ /* 0x001064000800017f */
[----:B-1----:R-:W-:Y:S05]  /*1e3b0*/  @!P0 NANOSLEEP.SYNCS 0x989680 ;  /* 0x009896800000895d */ /* 0x002fea0003900000 */
[----:B------:R-:W1:Y:S02]  /*1e3c0*/  @!P0 SYNCS.PHASECHK.TRANS64 P0, [R7+URZ], R0 ;  /* 0x00000000070085a7 */ /* 0x000e64000800007f */
[----:B-1----:R-:W-:Y:S05]  /*1e3d0*/  @!P0 BRA `(.L_x_325) ;  /* 0xfffffffc00f08947 */ /* 0x002fea000383ffff */
[----:B------:R-:W-:Y:S05]  /*1e3e0*/  BRA `(.L_x_343) ;  /* 0xfffffff800147947 */ /* 0x000fea000383ffff */
.L_x_326:
[----:B0-----:R0:W1:Y:S02]  /*1e3f0*/  SYNCS.PHASECHK.TRANS64.TRYWAIT P0, [R7+URZ], R0 ;  /* 0x00000000070075a7 */ /* 0x001064000800017f */
[----:B-1----:R-:W-:Y:S05]  /*1e400*/  @!P0 NANOSLEEP.SYNCS 0x989680 ;  /* 0x009896800000895d */ /* 0x002fea0003900000 */
[----:B------:R-:W1:Y:S02]  /*1e410*/  @!P0 SYNCS.PHASECHK.TRANS64 P0, [R7+URZ], R0 ;  /* 0x00000000070085a7 */ /* 0x000e64000800007f */
[----:B-1----:R-:W-:Y:S05]  /*1e420*/  @!P0 BRA `(.L_x_326) ;  /* 0xfffffffc00f08947 */ /* 0x002fea000383ffff */
[----:B------:R-:W-:Y:S05]  /*1e430*/  BRA `(.L_x_344) ;  /* 0xfffffff800247947 */ /* 0x000fea000383ffff */
.L_x_327:
[----:B0-----:R0:W1:Y:S02]  /*1e440*/  SYNCS.PHASECHK.TRANS64.TRYWAIT P0, [R7+URZ], R0 ;  /* 0x00000000070075a7 */ /* 0x001064000800017f */
[----:B-1----:R-:W-:Y:S05]  /*1e450*/  @!P0 NANOSLEEP.SYNCS 0x989680 ;  /* 0x009896800000895d */ /* 0x002fea0003900000 */
[----:B------:R-:W1:Y:S02]  /*1e460*/  @!P0 SYNCS.PHASECHK.TRANS64 P0, [R7+URZ], R0 ;  /* 0x00000000070085a7 */ /* 0x000e64000800007f */
[----:B-1----:R-:W-:Y:S05]  /*1e470*/  @!P0 BRA `(.L_x_327) ;  /* 0xfffffffc00f08947 */ /* 0x002fea000383ffff */
[----:B------:R-:W-:Y:S05]  /*1e480*/  BRA `(.L_x_345) ;  /* 0xfffffff800347947 */ /* 0x000fea000383ffff */
.L_x_328:
[----:B0-----:R0:W1:Y:S02]  /*1e490*/  SYNCS.PHASECHK.TRANS64.TRYWAIT P0, [R7+URZ], R0 ;  /* 0x00000000070075a7 */ /* 0x001064000800017f */
[----:B-1----:R-:W-:Y:S05]  /*1e4a0*/  @!P0 NANOSLEEP.SYNCS 0x989680 ;  /* 0x009896800000895d */ /* 0x002fea0003900000 */
[----:B------:R-:W1:Y:S02]  /*1e4b0*/  @!P0 SYNCS.PHASECHK.TRANS64 P0, [R7+URZ], R0 ;  /* 0x00000000070085a7 */ /* 0x000e64000800007f */
[----:B-1----:R-:W-:Y:S05]  /*1e4c0*/  @!P0 BRA `(.L_x_328) ;  /* 0xfffffffc00f08947 */ /* 0x002fea000383ffff */
[----:B------:R-:W-:Y:S05]  /*1e4d0*/  BRA `(.L_x_346) ;  /* 0xfffffff800447947 */ /* 0x000fea000383ffff */
.L_x_329:
[----:B0-----:R0:W1:Y:S02]  /*1e4e0*/  SYNCS.PHASECHK.TRANS64.TRYWAIT P0, [R7+URZ], R0 ;  /* 0x00000000070075a7 */ /* 0x001064000800017f */
[----:B-1----:R-:W-:Y:S05]  /*1e4f0*/  @!P0 NANOSLEEP.SYNCS 0x989680 ;  /* 0x009896800000895d */ /* 0x002fea0003900000 */
[----:B------:R-:W1:Y:S02]  /*1e500*/  @!P0 SYNCS.PHASECHK.TRANS64 P0, [R7+URZ], R0 ;  /* 0x00000000070085a7 */ /* 0x000e64000800007f */
[----:B-1----:R-:W-:Y:S05]  /*1e510*/  @!P0 BRA `(.L_x_329) ;  /* 0xfffffffc00f08947 */ /* 0x002fea000383ffff */
[----:B------:R-:W-:Y:S05]  /*1e520*/  BRA `(.L_x_347) ;  /* 0xfffffff800547947 */ /* 0x000fea000383ffff */
.L_x_330:
[----:B0-----:R0:W1:Y:S02]  /*1e530*/  SYNCS.PHASECHK.TRANS64.TRYWAIT P0, [R7+URZ], R0 ;  /* 0x00000000070075a7 */ /* 0x001064000800017f */
[----:B-1----:R-:W-:Y:S05]  /*1e540*/  @!P0 NANOSLEEP.SYNCS 0x989680 ;  /* 0x009896800000895d */ /* 0x002fea0003900000 */
[----:B------:R-:W1:Y:S02]  /*1e550*/  @!P0 SYNCS.PHASECHK.TRANS64 P0, [R7+URZ], R0 ;  /* 0x00000000070085a7 */ /* 0x000e64000800007f */
[----:B-1----:R-:W-:Y:S05]  /*1e560*/  @!P0 BRA `(.L_x_330) ;  /* 0xfffffffc00f08947 */ /* 0x002fea000383ffff */
[----:B------:R-:W-:Y:S05]  /*1e570*/  BRA `(.L_x_348) ;  /* 0xfffffff800647947 */ /* 0x000fea000383ffff */
.L_x_331:
[----:B0-----:R0:W1:Y:S02]  /*1e580*/  SYNCS.PHASECHK.TRANS64.TRYWAIT P0, [R7+URZ], R0 ;  /* 0x00000000070075a7 */ /* 0x001064000800017f */
[----:B-1----:R-:W-:Y:S05]  /*1e590*/  @!P0 NANOSLEEP.SYNCS 0x989680 ;  /* 0x009896800000895d */ /* 0x002fea0003900000 */
[----:B------:R-:W1:Y:S02]  /*1e5a0*/  @!P0 SYNCS.PHASECHK.TRANS64 P0, [R7+URZ], R0 ;  /* 0x00000000070085a7 */ /* 0x000e64000800007f */
[----:B-1----:R-:W-:Y:S05]  /*1e5b0*/  @!P0 BRA `(.L_x_331) ;  /* 0xfffffffc00f08947 */ /* 0x002fea000383ffff */
[----:B------:R-:W-:Y:S05]  /*1e5c0*/  BRA `(.L_x_349) ;  /* 0xfffffff800747947 */ /* 0x000fea000383ffff */
.L_x_332:
[----:B0-----:R0:W1:Y:S02]  /*1e5d0*/  SYNCS.PHASECHK.TRANS64.TRYWAIT P0, [R7+URZ], R0 ;  /* 0x00000000070075a7 */ /* 0x001064000800017f */
[----:B-1----:R-:W-:Y:S05]  /*1e5e0*/  @!P0 NANOSLEEP.SYNCS 0x989680 ;  /* 0x009896800000895d */ /* 0x002fea0003900000 */
[----:B------:R-:W1:Y:S02]  /*1e5f0*/  @!P0 SYNCS.PHASECHK.TRANS64 P0, [R7+URZ], R0 ;  /* 0x00000000070085a7 */ /* 0x000e64000800007f */
[----:B-1----:R-:W-:Y:S05]  /*1e600*/  @!P0 BRA `(.L_x_332) ;  /* 0xfffffffc00f08947 */ /* 0x002fea000383ffff */
[----:B------:R-:W-:Y:S05]  /*1e610*/  BRA `(.L_x_350) ;  /* 0xfffffff800847947 */ /* 0x000fea000383ffff */
.L_x_351:
[----:B------:R-:W-:-:S00]  /*1e620*/  BRA `(.L_x_351) ;  /* 0xfffffffc00fc7947 */ /* 0x000fc0000383ffff */
[----:B------:R-:W-:-:S00]  /*1e630*/  NOP ;  /* 0x0000000000007918 */ /* 0x000fc00000000000 */
        /* <DEDUP_REMOVED lines=12> */
.L_x_352:


//--------------------- .nv.global.init           --------------------------
	.section	.nv.global.init,"aw",@progbits
.nv.global.init:
	.type		$str$22,@object
	.size		$str$22,($str$23 - $str$22)
$str$22:
        /*0000*/ 	.byte	0x6b, 0x5f, 0x74, 0x69, 0x6c, 0x65, 0x5f, 0x63, 0x6f, 0x75, 0x6e, 0x74, 0x20, 0x3e, 0x3d, 0x20
        /*0010*/ 	.byte	0x31, 0x00
	.type		$str$23,@object
	.size		$str$23,(__unnamed_1 - $str$23)
$str$23:
        /*0012*/ 	.byte	0x2f, 0x74, 0x6d, 0x70, 0x2f, 0x63, 0x75, 0x74, 0x6c, 0x61, 0x73, 0x73, 0x5f, 0x73, 0x77, 0x65
        /*0022*/ 	.byte	0x65, 0x70, 0x5f, 0x73, 0x72, 0x63, 0x2f, 0x69, 0x6e, 0x63, 0x6c, 0x75, 0x64, 0x65, 0x2f, 0x63
        /*0032*/ 	.byte	0x75, 0x74, 0x6c, 0x61, 0x73, 0x73, 0x2f, 0x67, 0x65, 0x6d, 0x6d, 0x2f, 0x63, 0x6f, 0x6c, 0x6c
        /*0042*/ 	.byte	0x65, 0x63, 0x74, 0x69, 0x76, 0x65, 0x2f, 0x73, 0x6d, 0x39, 0x30, 0x5f, 0x6d, 0x6d, 0x61, 0x5f
        /*0052*/ 	.byte	0x74, 0x6d, 0x61, 0x5f, 0x67, 0x6d, 0x6d, 0x61, 0x5f, 0x73, 0x73, 0x5f, 0x77, 0x61, 0x72, 0x70
        /*0062*/ 	.byte	0x73, 0x70, 0x65, 0x63, 0x69, 0x61, 0x6c, 0x69, 0x7a, 0x65, 0x64, 0x2e, 0x68, 0x70, 0x70, 0x00
	.type		__unnamed_1,@object
	.size		__unnamed_1,(.L_0 - __unnamed_1)
__unnamed_1:
        /* <DEDUP_REMOVED lines=173> */
        /*0b42*/ 	.byte	0x65, 0x3a, 0x3a, 0x69, 0x64, 0x65, 0x6e, 0x74, 0x69, 0x74, 0x79, 0x5d, 0x00
.L_0:


//--------------------- .nv.shared._ZN7cutlass13device_kernelINS_4gemm6kernel13GemmUniversalIN4cute5tupleIJiiiiEEENS1_10collective13CollectiveMmaINS1_34MainloopSm90TmaGmmaWarpSpecializedILi11ENS5_IJNS4_1CILi2EEENSA_ILi1EEESC_EEENS1_35KernelTmaWarpSpecializedCooperativeEEENS5_IJNSA_ILi384EEENSA_ILi256EEENSA_ILi32EEEEEEaNS5_IJlSC_lEEEaSK_NS4_8TiledMMAINS4_8MMA_AtomIJNS4_4SM904GMMA27MMA_64x256x32_S32S8S8_SS_TNEEEENS4_6LayoutISD_NS5_IJSC_NSA_ILi0EEESS_EEEEENS5_IJNS4_10UnderscoreESV_SV_EEEEENS4_13SM90_TMA_LOADENS4_14ComposedLayoutINS4_7SwizzleILi1ELi4ELi3EEENS4_18smem_ptr_flag_bitsILi8EEENSR_INS5_IJNSA_ILi8EEESI_EEENS5_IJSI_SC_EEEEEEEvNS4_8identityENS4_23SM90_TMA_LOAD_MULTICASTES18_vS19_EENS_8epilogue10collective6detail29Sm90TmaWarpSpecializedAdapterINS1D_15DefaultEpilogueIaSK_SK_NS1C_6thread17LinearCombinationIaLi1EiiLNS1H_9ScaleType4KindE0ELNS_15FloatRoundStyleE2EaEENS1_15EpilogueDefaultEEEEEvvEEEEvNT_6ParamsE --------------------------
	.section	.nv.shared._ZN7cutlass13device_kernelINS_4gemm6kernel13GemmUniversalIN4cute5tupleIJiiiiEEENS1_10collective13CollectiveMmaINS1_34MainloopSm90TmaGmmaWarpSpecializedILi11ENS5_IJNS4_1CILi2EEENSA_ILi1EEESC_EEENS1_35KernelTmaWarpSpecializedCooperativeEEENS5_IJNSA_ILi384EEENSA_ILi256EEENSA_ILi32EEEEEEaNS5_IJlSC_lEEEaSK_NS4_8TiledMMAINS4_8MMA_AtomIJNS4_4SM904GMMA27MMA_64x256x32_S32S8S8_SS_TNEEEENS4_6LayoutISD_NS5_IJSC_NSA_ILi0EEESS_EEEEENS5_IJNS4_10UnderscoreESV_SV_EEEEENS4_13SM90_TMA_LOADENS4_14ComposedLayoutINS4_7SwizzleILi1ELi4ELi3EEENS4_18smem_ptr_flag_bitsILi8EEENSR_INS5_IJNSA_ILi8EEESI_EEENS5_IJSI_SC_EEEEEEEvNS4_8identityENS4_23SM90_TMA_LOAD_MULTICASTES18_vS19_EENS_8epilogue10collective6detail29Sm90TmaWarpSpecializedAdapterINS1D_15DefaultEpilogueIaSK_SK_NS1C_6thread17LinearCombinationIaLi1EiiLNS1H_9ScaleType4KindE0ELNS_15FloatRoundStyleE2EaEENS1_15EpilogueDefaultEEEEEvvEEEEvNT_6ParamsE,"aw",@nobits
	.sectionflags	@""
	.align	16
	.zero		1024


//--------------------- .nv.shared.reserved.0     --------------------------
	.section	.nv.shared.reserved.0,"aw",@nobits
	.weak		__nv_reservedSMEM_offset_0_alias
	.size		__nv_reservedSMEM_offset_0_alias, 0, 0
	.other		__nv_reservedSMEM_offset_0_alias,@"STO_CUDA_RESERVED_SHARED STV_DEFAULT"
__nv_reservedSMEM_offset_0_alias:
	.zero		0


//--------------------- .nv.global                --------------------------
	.section	.nv.global,"aw",@nobits
.nv.global:
	.type		_ZN40_INTERNAL_2c409d6d_4_k_cu_8e94d23b_156834cute1_E,@object
	.size		_ZN40_INTERNAL_2c409d6d_4_k_cu_8e94d23b_156834cute1_E,(_ZN40_INTERNAL_2c409d6d_4_k_cu_8e94d23b_156834cuda3std3__45__cpo6cbeginE - _ZN40_INTERNAL_2c409d6d_4_k_cu_8e94d23b_156834cute1_E)
_ZN40_INTERNAL_2c409d6d_4_k_cu_8e94d23b_156834cute1_E:
	.zero		1
	.type		_ZN40_INTERNAL_2c409d6d_4_k_cu_8e94d23b_156834cuda3std3__45__cpo6cbeginE,@object
	.size		_ZN40_INTERNAL_2c409d6d_4_k_cu_8e94d23b_156834cuda3std3__45__cpo6cbeginE,(_ZN40_INTERNAL_2c409d6d_4_k_cu_8e94d23b_156834cuda3std3__48in_placeE - _ZN40_INTERNAL_2c409d6d_4_k_cu_8e94d23b_156834cuda3std3__45__cpo6cbeginE)
_ZN40_INTERNAL_2c409d6d_4_k_cu_8e94d23b_156834cuda3std3__45__cpo6cbeginE:
	.zero		1
	.type		_ZN40_INTERNAL_2c409d6d_4_k_cu_8e94d23b_156834cuda3std3__48in_placeE,@object
	.size		_ZN40_INTERNAL_2c409d6d_4_k_cu_8e94d23b_156834cuda3std3__48in_placeE,(_ZN40_INTERNAL_2c409d6d_4_k_cu_8e94d23b_156834cuda3std6ranges3__45__cpo9iter_moveE - _ZN40_INTERNAL_2c409d6d_4_k_cu_8e94d23b_156834cuda3std3__48in_placeE)
_ZN40_INTERNAL_2c409d6d_4_k_cu_8e94d23b_156834cuda3std3__48in_placeE:
	.zero		1
	.type		_ZN40_INTERNAL_2c409d6d_4_k_cu_8e94d23b_156834cuda3std6ranges3__45__cpo9iter_moveE,@object
	.size		_ZN40_INTERNAL_2c409d6d_4_k_cu_8e94d23b_156834cuda3std6ranges3__45__cpo9iter_moveE,(_ZN40_INTERNAL_2c409d6d_4_k_cu_8e94d23b_156834cuda3std3__45__cpo5beginE - _ZN40_INTERNAL_2c409d6d_4_k_cu_8e94d23b_156834cuda3std6ranges3__45__cpo9iter_moveE)
_ZN40_INTERNAL_2c409d6d_4_k_cu_8e94d23b_156834cuda3std6ranges3__45__cpo9iter_moveE:
	.zero		1
	.type		_ZN40_INTERNAL_2c409d6d_4_k_cu_8e94d23b_156834cuda3std3__45__cpo5beginE,@object
	.size		_ZN40_INTERNAL_2c409d6d_4_k_cu_8e94d23b_156834cuda3std3__45__cpo5beginE,(_ZN40_INTERNAL_2c409d6d_4_k_cu_8e94d23b_156834cuda3std3__442_GLOBAL__N__2c409d6d_4_k_cu_8e94d23b_156836ignoreE - _ZN40_INTERNAL_2c409d6d_4_k_cu_8e94d23b_156834cuda3std3__45__cpo5beginE)
_ZN40_INTERNAL_2c409d6d_4_k_cu_8e94d23b_156834cuda3std3__45__cpo5beginE:
	.zero		1
	.type		_ZN40_INTERNAL_2c409d6d_4_k_cu_8e94d23b_156834cuda3std3__442_GLOBAL__N__2c409d6d_4_k_cu_8e94d23b_156836ignoreE,@object
	.size		_ZN40_INTERNAL_2c409d6d_4_k_cu_8e94d23b_156834cuda3std3__442_GLOBAL__N__2c409d6d_4_k_cu_8e94d23b_156836ignoreE,(_ZN40_INTERNAL_2c409d6d_4_k_cu_8e94d23b_156834cute7productE - _ZN40_INTERNAL_2c409d6d_4_k_cu_8e94d23b_156834cuda3std3__442_GLOBAL__N__2c409d6d_4_k_cu_8e94d23b_156836ignoreE)
_ZN40_INTERNAL_2c409d6d_4_k_cu_8e94d23b_156834cuda3std3__442_GLOBAL__N__2c409d6d_4_k_cu_8e94d23b_156836ignoreE:
	.zero		1
	.type		_ZN40_INTERNAL_2c409d6d_4_k_cu_8e94d23b_156834cute7productE,@object
	.size		_ZN40_INTERNAL_2c409d6d_4_k_cu_8e94d23b_156834cute7productE,(_ZN40_INTERNAL_2c409d6d_4_k_cu_8e94d23b_156834cuda3std3__45__cpo3endE - _ZN40_INTERNAL_2c409d6d_4_k_cu_8e94d23b_156834cute7productE)
_ZN40_INTERNAL_2c409d6d_4_k_cu_8e94d23b_156834cute7productE:
	.zero		1
	.type		_ZN40_INTERNAL_2c409d6d_4_k_cu_8e94d23b_156834cuda3std3__45__cpo3endE,@object
	.size		_ZN40_INTERNAL_2c409d6d_4_k_cu_8e94d23b_156834cuda3std3__45__cpo3endE,(_ZN40_INTERNAL_2c409d6d_4_k_cu_8e94d23b_156834cuda3std3__419piecewise_constructE - _ZN40_INTERNAL_2c409d6d_4_k_cu_8e94d23b_156834cuda3std3__45__cpo3endE)
_ZN40_INTERNAL_2c409d6d_4_k_cu_8e94d23b_156834cuda3std3__45__cpo3endE:
	.zero		1
	.type		_ZN40_INTERNAL_2c409d6d_4_k_cu_8e94d23b_156834cuda3std3__419piecewise_constructE,@object
	.size		_ZN40_INTERNAL_2c409d6d_4_k_cu_8e94d23b_156834cuda3std3__419piecewise_constructE,(_ZN40_INTERNAL_2c409d6d_4_k_cu_8e94d23b_156834cuda3std3__45__cpo4cendE - _ZN40_INTERNAL_2c409d6d_4_k_cu_8e94d23b_156834cuda3std3__419piecewise_constructE)
_ZN40_INTERNAL_2c409d6d_4_k_cu_8e94d23b_156834cuda3std3__419piecewise_constructE:
	.zero		1
	.type		_ZN40_INTERNAL_2c409d6d_4_k_cu_8e94d23b_156834cuda3std3__45__cpo4cendE,@object
	.size		_ZN40_INTERNAL_2c409d6d_4_k_cu_8e94d23b_156834cuda3std3__45__cpo4cendE,(_ZN40_INTERNAL_2c409d6d_4_k_cu_8e94d23b_156834cuda3std6ranges3__45__cpo4swapE - _ZN40_INTERNAL_2c409d6d_4_k_cu_8e94d23b_156834cuda3std3__45__cpo4cendE)
_ZN40_INTERNAL_2c409d6d_4_k_cu_8e94d23b_156834cuda3std3__45__cpo4cendE:
	.zero		1
	.type		_ZN40_INTERNAL_2c409d6d_4_k_cu_8e94d23b_156834cuda3std6ranges3__45__cpo4swapE,@object
	.size		_ZN40_INTERNAL_2c409d6d_4_k_cu_8e94d23b_156834cuda3std6ranges3__45__cpo4swapE,(.L_8 - _ZN40_INTERNAL_2c409d6d_4_k_cu_8e94d23b_156834cuda3std6ranges3__45__cpo4swapE)
_ZN40_INTERNAL_2c409d6d_4_k_cu_8e94d23b_156834cuda3std6ranges3__45__cpo4swapE:
	.zero		1
.L_8:


//--------------------- .nv.constant0._ZN7cutlass13device_kernelINS_4gemm6kernel13GemmUniversalIN4cute5tupleIJiiiiEEENS1_10collective13CollectiveMmaINS1_34MainloopSm90TmaGmmaWarpSpecializedILi11ENS5_IJNS4_1CILi2EEENSA_ILi1EEESC_EEENS1_35KernelTmaWarpSpecializedCooperativeEEENS5_IJNSA_ILi384EEENSA_ILi256EEENSA_ILi32EEEEEEaNS5_IJlSC_lEEEaSK_NS4_8TiledMMAINS4_8MMA_AtomIJNS4_4SM904GMMA27MMA_64x256x32_S32S8S8_SS_TNEEEENS4_6LayoutISD_NS5_IJSC_NSA_ILi0EEESS_EEEEENS5_IJNS4_10UnderscoreESV_SV_EEEEENS4_13SM90_TMA_LOADENS4_14ComposedLayoutINS4_7SwizzleILi1ELi4ELi3EEENS4_18smem_ptr_flag_bitsILi8EEENSR_INS5_IJNSA_ILi8EEESI_EEENS5_IJSI_SC_EEEEEEEvNS4_8identityENS4_23SM90_TMA_LOAD_MULTICASTES18_vS19_EENS_8epilogue10collective6detail29Sm90TmaWarpSpecializedAdapterINS1D_15DefaultEpilogueIaSK_SK_NS1C_6thread17LinearCombinationIaLi1EiiLNS1H_9ScaleType4KindE0ELNS_15FloatRoundStyleE2EaEENS1_15EpilogueDefaultEEEEEvvEEEEvNT_6ParamsE --------------------------
	.section	.nv.constant0._ZN7cutlass13device_kernelINS_4gemm6kernel13GemmUniversalIN4cute5tupleIJiiiiEEENS1_10collective13CollectiveMmaINS1_34MainloopSm90TmaGmmaWarpSpecializedILi11ENS5_IJNS4_1CILi2EEENSA_ILi1EEESC_EEENS1_35KernelTmaWarpSpecializedCooperativeEEENS5_IJNSA_ILi384EEENSA_ILi256EEENSA_ILi32EEEEEEaNS5_IJlSC_lEEEaSK_NS4_8TiledMMAINS4_8MMA_AtomIJNS4_4SM904GMMA27MMA_64x256x32_S32S8S8_SS_TNEEEENS4_6LayoutISD_NS5_IJSC_NSA_ILi0EEESS_EEEEENS5_IJNS4_10UnderscoreESV_SV_EEEEENS4_13SM90_TMA_LOADENS4_14ComposedLayoutINS4_7SwizzleILi1ELi4ELi3EEENS4_18smem_ptr_flag_bitsILi8EEENSR_INS5_IJNSA_ILi8EEESI_EEENS5_IJSI_SC_EEEEEEEvNS4_8identityENS4_23SM90_TMA_LOAD_MULTICASTES18_vS19_EENS_8epilogue10collective6detail29Sm90TmaWarpSpecializedAdapterINS1D_15DefaultEpilogueIaSK_SK_NS1C_6thread17LinearCombinationIaLi1EiiLNS1H_9ScaleType4KindE0ELNS_15FloatRoundStyleE2EaEENS1_15EpilogueDefaultEEEEEvvEEEEvNT_6ParamsE,"a",@progbits
	.sectionflags	@""
	.align	4
.nv.constant0._ZN7cutlass13device_kernelINS_4gemm6kernel13GemmUniversalIN4cute5tupleIJiiiiEEENS1_10collective13CollectiveMmaINS1_34MainloopSm90TmaGmmaWarpSpecializedILi11ENS5_IJNS4_1CILi2EEENSA_ILi1EEESC_EEENS1_35KernelTmaWarpSpecializedCooperativeEEENS5_IJNSA_ILi384EEENSA_ILi256EEENSA_ILi32EEEEEEaNS5_IJlSC_lEEEaSK_NS4_8TiledMMAINS4_8MMA_AtomIJNS4_4SM904GMMA27MMA_64x256x32_S32S8S8_SS_TNEEEENS4_6LayoutISD_NS5_IJSC_NSA_ILi0EEESS_EEEEENS5_IJNS4_10UnderscoreESV_SV_EEEEENS4_13SM90_TMA_LOADENS4_14ComposedLayoutINS4_7SwizzleILi1ELi4ELi3EEENS4_18smem_ptr_flag_bitsILi8EEENSR_INS5_IJNSA_ILi8EEESI_EEENS5_IJSI_SC_EEEEEEEvNS4_8identityENS4_23SM90_TMA_LOAD_MULTICASTES18_vS19_EENS_8epilogue10collective6detail29Sm90TmaWarpSpecializedAdapterINS1D_15DefaultEpilogueIaSK_SK_NS1C_6thread17LinearCombinationIaLi1EiiLNS1H_9ScaleType4KindE0ELNS_15FloatRoundStyleE2EaEENS1_15EpilogueDefaultEEEEEvvEEEEvNT_6ParamsE:
	.zero		1664


//--------------------- SYMBOLS --------------------------

	.type		.nv.reservedSmem.offset0,@object
	.size		.nv.reservedSmem.offset0,0x4
	.type		__assertfail,@function
